	.target	sm_100a

	.elftype	@"ET_EXEC"


//--------------------- .note.nv.tkinfo           --------------------------
	.section	.note.nv.tkinfo,"",@"SHT_NOTE"
	.sectionflags	@"SHF_NOTE_NV_TKINFO"
	.tkinfo
        /*0018*/ 	.word	0x00000002
        /*0030*/ 	.string	""
        /*0030*/ 	.string	"ptxas"
        /*0030*/ 	.string	"Cuda compilation tools, release 13.0, V13.0.88"
        /*0030*/ 	.string	"Build cuda_13.0.r13.0/compiler.36424714_0"
        /*0030*/ 	.string	"-arch sm_100a -m 64 "



//--------------------- .note.nv.cuinfo           --------------------------
	.section	.note.nv.cuinfo,"",@"SHT_NOTE"
	.sectionflags	@"SHF_NOTE_NV_CUINFO"
        /*0018*/ 	.short	0x0002
        /*001a*/ 	.short	0x0064
        /*001c*/ 	.short	0x0082
	.zero		2


//--------------------- .nv.info                  --------------------------
	.section	.nv.info,"",@"SHT_CUDA_INFO"
	.align	4


	//----- nvinfo : EIATTR_REGCOUNT
	.align		4
        /*0000*/ 	.byte	0x04, 0x2f
        /*0002*/ 	.short	(.L_19 - .L_18)
	.align		4
.L_18:
        /*0004*/ 	.word	index@(_ZN7cutlass13device_kernelINS_4gemm6kernel13GemmUniversalIN4cute5tupleIJiiiiEEENS1_10collective13CollectiveMmaINS1_35MainloopSm100TmaUmmaWarpSpecializedILi3ELi2ELi4ENS5_IJNS4_1CILi4EEESB_NSA_ILi1EEEEEEEENS5_IJNSA_ILi128EEESF_NSA_ILi64EEEEEENS_6half_tENS5_IJlSC_lEEESI_SJ_NS4_8TiledMMAINS4_8MMA_AtomIJNS4_26SM100_MMA_F16BF16_2x1SM_SSISI_SI_fLi128ELi128ELNS4_4UMMA5MajorE0ELSO_0ELNSN_7ScaleInE0ELSP_0EEEEEENS4_6LayoutINS5_IJSC_SC_SC_EEENS5_IJNSA_ILi0EEESU_SU_EEEEENS5_IJNS4_10UnderscoreESX_SX_EEEEENS4_28SM100_TMA_2SM_LOAD_MULTICASTENS4_14ComposedLayoutINS4_7SwizzleILi3ELi4ELi3EEENS4_18smem_ptr_flag_bitsILi16EEENSS_INS5_IJNSA_ILi8EEESG_EEENS5_IJSG_SC_EEEEEEEvNS4_8identityES10_S1A_vS1B_EENS_8epilogue10collective18CollectiveEpilogueINS1D_23Sm100TmaWarpSpecializedILi4ELi2ELi16ELb1ELb0EEEJNS5_IJSG_SF_SG_EEENS5_IJNSS_ISG_SC_EENSS_INS5_IJNSA_ILi16EEENSA_ILi2EEEEEENS5_IJSC_SG_EEEEEEEESI_SJ_SI_SJ_NS1D_6fusion15FusionCallbacksIS1H_NS1Q_17LinearCombinationISI_fSI_fLNS_15FloatRoundStyleE2EEES1I_S1P_JEEENS4_5SM1004TMEM4LOAD26SM100_TMEM_LOAD_32dp32b16xENS4_13SM90_TMA_LOADENS11_INS12_ILi1ELi4ELi3EEES15_NSS_INS5_IJS16_S1K_EEENS5_IJS1K_SC_EEEEEEENS4_39AutoVectorizingCopyWithAssumedAlignmentILi128EEENS4_14SM90_TMA_STOREES25_S27_S27_EEEvvEEEEvNT_6ParamsE)
        /*0008*/ 	.word	0x00000045


	//----- nvinfo : EIATTR_FRAME_SIZE
	.align		4
.L_19:
        /*000c*/ 	.byte	0x04, 0x11
        /*000e*/ 	.short	(.L_21 - .L_20)
	.align		4
.L_20:
        /*0010*/ 	.word	index@($__internal_2_$__cuda_sm10x_tcgen05_guardrail_trap_unallocated_columns_being_dealloced)
        /*0014*/ 	.word	0x00000000


	//----- nvinfo : EIATTR_FRAME_SIZE
	.align		4
.L_21:
        /*0018*/ 	.byte	0x04, 0x11
        /*001a*/ 	.short	(.L_23 - .L_22)
	.align		4
.L_22:
        /*001c*/ 	.word	index@($__internal_1_$__cuda_sm10x_tcgen05_guardrail_trap_phase_invalid_during_alloc)
        /*0020*/ 	.word	0x00000000


	//----- nvinfo : EIATTR_FRAME_SIZE
	.align		4
.L_23:
        /*0024*/ 	.byte	0x04, 0x11
        /*0026*/ 	.short	(.L_25 - .L_24)
	.align		4
.L_24:
        /*0028*/ 	.word	index@($__internal_0_$__cuda_sm10x_tcgen05_guardrail_trap_col_being_dealloced_not_returned_by_alloc)
        /*002c*/ 	.word	0x00000000


	//----- nvinfo : EIATTR_FRAME_SIZE
	.align		4
.L_25:
        /*0030*/ 	.byte	0x04, 0x11
        /*0032*/ 	.short	(.L_27 - .L_26)
	.align		4
.L_26:
        /*0034*/ 	.word	index@(_ZN7cutlass13device_kernelINS_4gemm6kernel13GemmUniversalIN4cute5tupleIJiiiiEEENS1_10collective13CollectiveMmaINS1_35MainloopSm100TmaUmmaWarpSpecializedILi3ELi2ELi4ENS5_IJNS4_1CILi4EEESB_NSA_ILi1EEEEEEEENS5_IJNSA_ILi128EEESF_NSA_ILi64EEEEEENS_6half_tENS5_IJlSC_lEEESI_SJ_NS4_8TiledMMAINS4_8MMA_AtomIJNS4_26SM100_MMA_F16BF16_2x1SM_SSISI_SI_fLi128ELi128ELNS4_4UMMA5MajorE0ELSO_0ELNSN_7ScaleInE0ELSP_0EEEEEENS4_6LayoutINS5_IJSC_SC_SC_EEENS5_IJNSA_ILi0EEESU_SU_EEEEENS5_IJNS4_10UnderscoreESX_SX_EEEEENS4_28SM100_TMA_2SM_LOAD_MULTICASTENS4_14ComposedLayoutINS4_7SwizzleILi3ELi4ELi3EEENS4_18smem_ptr_flag_bitsILi16EEENSS_INS5_IJNSA_ILi8EEESG_EEENS5_IJSG_SC_EEEEEEEvNS4_8identityES10_S1A_vS1B_EENS_8epilogue10collective18CollectiveEpilogueINS1D_23Sm100TmaWarpSpecializedILi4ELi2ELi16ELb1ELb0EEEJNS5_IJSG_SF_SG_EEENS5_IJNSS_ISG_SC_EENSS_INS5_IJNSA_ILi16EEENSA_ILi2EEEEEENS5_IJSC_SG_EEEEEEEESI_SJ_SI_SJ_NS1D_6fusion15FusionCallbacksIS1H_NS1Q_17LinearCombinationISI_fSI_fLNS_15FloatRoundStyleE2EEES1I_S1P_JEEENS4_5SM1004TMEM4LOAD26SM100_TMEM_LOAD_32dp32b16xENS4_13SM90_TMA_LOADENS11_INS12_ILi1ELi4ELi3EEES15_NSS_INS5_IJS16_S1K_EEENS5_IJS1K_SC_EEEEEEENS4_39AutoVectorizingCopyWithAssumedAlignmentILi128EEENS4_14SM90_TMA_STOREES25_S27_S27_EEEvvEEEEvNT_6ParamsE)
        /*0038*/ 	.word	0x00000000


	//----- nvinfo : EIATTR_MIN_STACK_SIZE
	.align		4
.L_27:
        /*003c*/ 	.byte	0x04, 0x12
        /*003e*/ 	.short	(.L_29 - .L_28)
	.align		4
.L_28:
        /*0040*/ 	.word	index@(_ZN7cutlass13device_kernelINS_4gemm6kernel13GemmUniversalIN4cute5tupleIJiiiiEEENS1_10collective13CollectiveMmaINS1_35MainloopSm100TmaUmmaWarpSpecializedILi3ELi2ELi4ENS5_IJNS4_1CILi4EEESB_NSA_ILi1EEEEEEEENS5_IJNSA_ILi128EEESF_NSA_ILi64EEEEEENS_6half_tENS5_IJlSC_lEEESI_SJ_NS4_8TiledMMAINS4_8MMA_AtomIJNS4_26SM100_MMA_F16BF16_2x1SM_SSISI_SI_fLi128ELi128ELNS4_4UMMA5MajorE0ELSO_0ELNSN_7ScaleInE0ELSP_0EEEEEENS4_6LayoutINS5_IJSC_SC_SC_EEENS5_IJNSA_ILi0EEESU_SU_EEEEENS5_IJNS4_10UnderscoreESX_SX_EEEEENS4_28SM100_TMA_2SM_LOAD_MULTICASTENS4_14ComposedLayoutINS4_7SwizzleILi3ELi4ELi3EEENS4_18smem_ptr_flag_bitsILi16EEENSS_INS5_IJNSA_ILi8EEESG_EEENS5_IJSG_SC_EEEEEEEvNS4_8identityES10_S1A_vS1B_EENS_8epilogue10collective18CollectiveEpilogueINS1D_23Sm100TmaWarpSpecializedILi4ELi2ELi16ELb1ELb0EEEJNS5_IJSG_SF_SG_EEENS5_IJNSS_ISG_SC_EENSS_INS5_IJNSA_ILi16EEENSA_ILi2EEEEEENS5_IJSC_SG_EEEEEEEESI_SJ_SI_SJ_NS1D_6fusion15FusionCallbacksIS1H_NS1Q_17LinearCombinationISI_fSI_fLNS_15FloatRoundStyleE2EEES1I_S1P_JEEENS4_5SM1004TMEM4LOAD26SM100_TMEM_LOAD_32dp32b16xENS4_13SM90_TMA_LOADENS11_INS12_ILi1ELi4ELi3EEES15_NSS_INS5_IJS16_S1K_EEENS5_IJS1K_SC_EEEEEEENS4_39AutoVectorizingCopyWithAssumedAlignmentILi128EEENS4_14SM90_TMA_STOREES25_S27_S27_EEEvvEEEEvNT_6ParamsE)
        /*0044*/ 	.word	0x00000000
.L_29:


//--------------------- .nv.compat                --------------------------
	.section	.nv.compat,"",@"SHT_CUDA_COMPAT_INFO"
	.align	4
        /*0000*/ 	.byte	0x02, 0x09, 0x01, 0x00, 0x02, 0x02, 0x02, 0x00, 0x02, 0x05, 0x05, 0x00, 0x03, 0x07, 0x01, 0x01
        /*0010*/ 	.byte	0x02, 0x03, 0x01, 0x00, 0x02, 0x06, 0x01, 0x00, 0x04, 0x0b, 0x08, 0x00, 0x09, 0x00, 0x00, 0x00
        /*0020*/ 	.byte	0x00, 0x00, 0x00, 0x00


//--------------------- .nv.info._ZN7cutlass13device_kernelINS_4gemm6kernel13GemmUniversalIN4cute5tupleIJiiiiEEENS1_10collective13CollectiveMmaINS1_35MainloopSm100TmaUmmaWarpSpecializedILi3ELi2ELi4ENS5_IJNS4_1CILi4EEESB_NSA_ILi1EEEEEEEENS5_IJNSA_ILi128EEESF_NSA_ILi64EEEEEENS_6half_tENS5_IJlSC_lEEESI_SJ_NS4_8TiledMMAINS4_8MMA_AtomIJNS4_26SM100_MMA_F16BF16_2x1SM_SSISI_SI_fLi128ELi128ELNS4_4UMMA5MajorE0ELSO_0ELNSN_7ScaleInE0ELSP_0EEEEEENS4_6LayoutINS5_IJSC_SC_SC_EEENS5_IJNSA_ILi0EEESU_SU_EEEEENS5_IJNS4_10UnderscoreESX_SX_EEEEENS4_28SM100_TMA_2SM_LOAD_MULTICASTENS4_14ComposedLayoutINS4_7SwizzleILi3ELi4ELi3EEENS4_18smem_ptr_flag_bitsILi16EEENSS_INS5_IJNSA_ILi8EEESG_EEENS5_IJSG_SC_EEEEEEEvNS4_8identityES10_S1A_vS1B_EENS_8epilogue10collective18CollectiveEpilogueINS1D_23Sm100TmaWarpSpecializedILi4ELi2ELi16ELb1ELb0EEEJNS5_IJSG_SF_SG_EEENS5_IJNSS_ISG_SC_EENSS_INS5_IJNSA_ILi16EEENSA_ILi2EEEEEENS5_IJSC_SG_EEEEEEEESI_SJ_SI_SJ_NS1D_6fusion15FusionCallbacksIS1H_NS1Q_17LinearCombinationISI_fSI_fLNS_15FloatRoundStyleE2EEES1I_S1P_JEEENS4_5SM1004TMEM4LOAD26SM100_TMEM_LOAD_32dp32b16xENS4_13SM90_TMA_LOADENS11_INS12_ILi1ELi4ELi3EEES15_NSS_INS5_IJS16_S1K_EEENS5_IJS1K_SC_EEEEEEENS4_39AutoVectorizingCopyWithAssumedAlignmentILi128EEENS4_14SM90_TMA_STOREES25_S27_S27_EEEvvEEEEvNT_6ParamsE --------------------------
	.section	.nv.info._ZN7cutlass13device_kernelINS_4gemm6kernel13GemmUniversalIN4cute5tupleIJiiiiEEENS1_10collective13CollectiveMmaINS1_35MainloopSm100TmaUmmaWarpSpecializedILi3ELi2ELi4ENS5_IJNS4_1CILi4EEESB_NSA_ILi1EEEEEEEENS5_IJNSA_ILi128EEESF_NSA_ILi64EEEEEENS_6half_tENS5_IJlSC_lEEESI_SJ_NS4_8TiledMMAINS4_8MMA_AtomIJNS4_26SM100_MMA_F16BF16_2x1SM_SSISI_SI_fLi128ELi128ELNS4_4UMMA5MajorE0ELSO_0ELNSN_7ScaleInE0ELSP_0EEEEEENS4_6LayoutINS5_IJSC_SC_SC_EEENS5_IJNSA_ILi0EEESU_SU_EEEEENS5_IJNS4_10UnderscoreESX_SX_EEEEENS4_28SM100_TMA_2SM_LOAD_MULTICASTENS4_14ComposedLayoutINS4_7SwizzleILi3ELi4ELi3EEENS4_18smem_ptr_flag_bitsILi16EEENSS_INS5_IJNSA_ILi8EEESG_EEENS5_IJSG_SC_EEEEEEEvNS4_8identityES10_S1A_vS1B_EENS_8epilogue10collective18CollectiveEpilogueINS1D_23Sm100TmaWarpSpecializedILi4ELi2ELi16ELb1ELb0EEEJNS5_IJSG_SF_SG_EEENS5_IJNSS_ISG_SC_EENSS_INS5_IJNSA_ILi16EEENSA_ILi2EEEEEENS5_IJSC_SG_EEEEEEEESI_SJ_SI_SJ_NS1D_6fusion15FusionCallbacksIS1H_NS1Q_17LinearCombinationISI_fSI_fLNS_15FloatRoundStyleE2EEES1I_S1P_JEEENS4_5SM1004TMEM4LOAD26SM100_TMEM_LOAD_32dp32b16xENS4_13SM90_TMA_LOADENS11_INS12_ILi1ELi4ELi3EEES15_NSS_INS5_IJS16_S1K_EEENS5_IJS1K_SC_EEEEEEENS4_39AutoVectorizingCopyWithAssumedAlignmentILi128EEENS4_14SM90_TMA_STOREES25_S27_S27_EEEvvEEEEvNT_6ParamsE,"",@"SHT_CUDA_INFO"
	.sectionflags	@""
	.align	4


	//----- nvinfo : EIATTR_CUDA_API_VERSION
	.align		4
        /*0000*/ 	.byte	0x04, 0x37
        /*0002*/ 	.short	(.L_31 - .L_30)
.L_30:
        /*0004*/ 	.word	0x00000082


	//----- nvinfo : EIATTR_KPARAM_INFO
	.align		4
.L_31:
        /*0008*/ 	.byte	0x04, 0x17
        /*000a*/ 	.short	(.L_33 - .L_32)
.L_32:
        /*000c*/ 	.word	0x00000000
        /*0010*/ 	.short	0x0000
        /*0012*/ 	.short	0x0000
        /*0014*/ 	.byte	0x00, 0xf0, 0x01, 0x20


	//----- nvinfo : EIATTR_AT_ENTRY_FRAGMENTS
	.align		4
.L_33:
        /*0018*/ 	.byte	0x04, 0x4f
        /*001a*/ 	.short	(.L_35 - .L_34)


	//   ....[0]....
.L_34:
        /*001c*/ 	.word	0x00000007


	//----- nvinfo : EIATTR_RESERVED_SMEM_USED
	.align		4
.L_35:
        /*0020*/ 	.byte	0x01, 0x41
	.zero		2


	//----- nvinfo : EIATTR_SPARSE_MMA_MASK
	.align		4
        /*0024*/ 	.byte	0x03, 0x50
        /*0026*/ 	.short	0x0000


	//----- nvinfo : EIATTR_TCGEN05_2CTA_USED
	.align		4
        /*0028*/ 	.byte	0x01, 0x52
	.zero		2


	//----- nvinfo : EIATTR_MAXREG_COUNT
	.align		4
        /*002c*/ 	.byte	0x03, 0x1b
        /*002e*/ 	.short	0x00ff


	//----- nvinfo : EIATTR_NUM_BARRIERS
	.align		4
        /*0030*/ 	.byte	0x02, 0x4c
        /*0032*/ 	.byte	0x07
	.zero		1


	//----- nvinfo : EIATTR_EXTERNS
	.align		4
        /*0034*/ 	.byte	0x04, 0x0f
        /*0036*/ 	.short	(.L_37 - .L_36)


	//   ....[0]....
	.align		4
.L_36:
        /*0038*/ 	.word	index@(__assertfail)


	//----- nvinfo : EIATTR_MERCURY_ISA_VERSION
	.align		4
.L_37:
        /*003c*/ 	.byte	0x03, 0x5f
        /*003e*/ 	.short	0x0101


	//----- nvinfo : EIATTR_INT_WARP_WIDE_INSTR_OFFSETS
	.align		4
        /*0040*/ 	.byte	0x04, 0x31
        /*0042*/ 	.short	(.L_39 - .L_38)


	//   ....[0]....
.L_38:
        /*0044*/ 	.word	0x00000d40


	//   ....[1]....
        /*0048*/ 	.word	0x00000de0


	//   ....[2]....
        /*004c*/ 	.word	0x00004530


	//   ....[3]....
        /*0050*/ 	.word	0x00004560


	//   ....[4]....
        /*0054*/ 	.word	0x00004580


	//   ....[5]....
        /*0058*/ 	.word	0x000050c0


	//   ....[6]....
        /*005c*/ 	.word	0x00005160


	//   ....[7]....
        /*0060*/ 	.word	0x00005220


	//   ....[8]....
        /*0064*/ 	.word	0x00005290


	//   ....[9]....
        /*0068*/ 	.word	0x00005350


	//   ....[10]....
        /*006c*/ 	.word	0x000053f0


	//   ....[11]....
        /*0070*/ 	.word	0x00005460


	//   ....[12]....
        /*0074*/ 	.word	0x00005520


	//   ....[13]....
        /*0078*/ 	.word	0x000055c0


	//   ....[14]....
        /*007c*/ 	.word	0x00005660


	//   ....[15]....
        /*0080*/ 	.word	0x00005750


	//   ....[16]....
        /*0084*/ 	.word	0x00005820


	//----- nvinfo : EIATTR_COOP_GROUP_MASK_REGIDS
	.align		4
.L_39:
        /*0088*/ 	.byte	0x04, 0x29
        /*008a*/ 	.short	(.L_41 - .L_40)


	//   ....[0]....
.L_40:
        /*008c*/ 	.word	0xffffffff


	//   ....[1]....
        /*0090*/ 	.word	0xffffffff


	//   ....[2]....
        /*0094*/ 	.word	0xffffffff


	//   ....[3]....
        /*0098*/ 	.word	0xffffffff


	//   ....[4]....
        /*009c*/ 	.word	0xffffffff


	//   ....[5]....
        /*00a0*/ 	.word	0xffffffff


	//   ....[6]....
        /*00a4*/ 	.word	0xffffffff


	//   ....[7]....
        /*00a8*/ 	.word	0xffffffff


	//   ....[8]....
        /*00ac*/ 	.word	0xffffffff


	//   ....[9]....
        /*00b0*/ 	.word	0xffffffff


	//   ....[10]....
        /*00b4*/ 	.word	0xffffffff


	//   ....[11]....
        /*00b8*/ 	.word	0xffffffff


	//   ....[12]....
        /*00bc*/ 	.word	0xffffffff


	//   ....[13]....
        /*00c0*/ 	.word	0xffffffff


	//----- nvinfo : EIATTR_COOP_GROUP_INSTR_OFFSETS
	.align		4
.L_41:
        /*00c4*/ 	.byte	0x04, 0x28
        /*00c6*/ 	.short	(.L_43 - .L_42)


	//   ....[0]....
.L_42:
        /*00c8*/ 	.word	0x000000b0


	//   ....[1]....
        /*00cc*/ 	.word	0x00000510


	//   ....[2]....
        /*00d0*/ 	.word	0x000006b0


	//   ....[3]....
        /*00d4*/ 	.word	0x00000840


	//   ....[4]....
        /*00d8*/ 	.word	0x00000930


	//   ....[5]....
        /*00dc*/ 	.word	0x00000a90


	//   ....[6]....
        /*00e0*/ 	.word	0x00000c20


	//   ....[7]....
        /*00e4*/ 	.word	0x00000e60


	//   ....[8]....
        /*00e8*/ 	.word	0x000024f0


	//   ....[9]....
        /*00ec*/ 	.word	0x00003310


	//   ....[10]....
        /*00f0*/ 	.word	0x000037e0


	//   ....[11]....
        /*00f4*/ 	.word	0x00003810


	//   ....[12]....
        /*00f8*/ 	.word	0x00004430


	//   ....[13]....
        /*00fc*/ 	.word	0x00004640


	//----- nvinfo : EIATTR_VRC_CTA_INIT_COUNT
	.align		4
.L_43:
        /*0100*/ 	.byte	0x02, 0x4a
        /*0102*/ 	.byte	0x80
	.zero		1


	//----- nvinfo : EIATTR_SYSCALL_OFFSETS
	.align		4
        /*0104*/ 	.byte	0x04, 0x46
        /*0106*/ 	.short	(.L_45 - .L_44)


	//   ....[0]....
.L_44:
        /*0108*/ 	.word	0x000063a0


	//   ....[1]....
        /*010c*/ 	.word	0x00006490


	//   ....[2]....
        /*0110*/ 	.word	0x00006bc0


	//   ....[3]....
        /*0114*/ 	.word	0x000074f0


	//   ....[4]....
        /*0118*/ 	.word	0x00007dc0


	//   ....[5]....
        /*011c*/ 	.word	0x00008690


	//----- nvinfo : EIATTR_MBARRIER_INSTR_OFFSETS
	.align		4
.L_45:
        /*0120*/ 	.byte	0x04, 0x39
        /*0122*/ 	.short	(.L_47 - .L_46)


	//   ....[0]....
.L_46:
        /*0124*/ 	.word	0x00000640
        /*0128*/ 	.word	0x000000ff
        /*012c*/ 	.word	0x00000000
        /*0130*/ 	.short	0x0100
        /*0132*/ 	.byte	0x04
	.zero		1


	//   ....[1]....
        /*0134*/ 	.word	0x00000650
        /*0138*/ 	.word	0x000000ff
        /*013c*/ 	.word	0x00000018
        /*0140*/ 	.short	0x0100
        /*0142*/ 	.byte	0x04
	.zero		1


	//   ....[2]....
        /*0144*/ 	.word	0x00000660
        /*0148*/ 	.word	0x000000ff
        /*014c*/ 	.word	0x00000008
        /*0150*/ 	.short	0x0100
        /*0152*/ 	.byte	0x04
	.zero		1


	//   ....[3]....
        /*0154*/ 	.word	0x00000670
        /*0158*/ 	.word	0x000000ff
        /*015c*/ 	.word	0x00000020
        /*0160*/ 	.short	0x0100
        /*0162*/ 	.byte	0x04
	.zero		1


	//   ....[4]....
        /*0164*/ 	.word	0x00000680
        /*0168*/ 	.word	0x000000ff
        /*016c*/ 	.word	0x00000010
        /*0170*/ 	.short	0x0100
        /*0172*/ 	.byte	0x04
	.zero		1


	//   ....[5]....
        /*0174*/ 	.word	0x00000690
        /*0178*/ 	.word	0x000000ff
        /*017c*/ 	.word	0x00000028
        /*0180*/ 	.short	0x0100
        /*0182*/ 	.byte	0x04
	.zero		1


	//   ....[6]....
        /*0184*/ 	.word	0x000007b0
        /*0188*/ 	.word	0x000000ff
        /*018c*/ 	.word	0x00000030
        /*0190*/ 	.short	0x0100
        /*0192*/ 	.byte	0x04
	.zero		1


	//   ....[7]....
        /*0194*/ 	.word	0x000007c0
        /*0198*/ 	.word	0x000000ff
        /*019c*/ 	.word	0x00000050
        /*01a0*/ 	.short	0x0100
        /*01a2*/ 	.byte	0x04
	.zero		1


	//   ....[8]....
        /*01a4*/ 	.word	0x000007d0
        /*01a8*/ 	.word	0x000000ff
        /*01ac*/ 	.word	0x00000038
        /*01b0*/ 	.short	0x0100
        /*01b2*/ 	.byte	0x04
	.zero		1


	//   ....[9]....
        /*01b4*/ 	.word	0x000007e0
        /*01b8*/ 	.word	0x000000ff
        /*01bc*/ 	.word	0x00000058
        /*01c0*/ 	.short	0x0100
        /*01c2*/ 	.byte	0x04
	.zero		1


	//   ....[10]....
        /*01c4*/ 	.word	0x000007f0
        /*01c8*/ 	.word	0x000000ff
        /*01cc*/ 	.word	0x00000040
        /*01d0*/ 	.short	0x0100
        /*01d2*/ 	.byte	0x04
	.zero		1


	//   ....[11]....
        /*01d4*/ 	.word	0x00000800
        /*01d8*/ 	.word	0x000000ff
        /*01dc*/ 	.word	0x00000060
        /*01e0*/ 	.short	0x0100
        /*01e2*/ 	.byte	0x04
	.zero		1


	//   ....[12]....
        /*01e4*/ 	.word	0x00000810
        /*01e8*/ 	.word	0x000000ff
        /*01ec*/ 	.word	0x00000048
        /*01f0*/ 	.short	0x0100
        /*01f2*/ 	.byte	0x04
	.zero		1


	//   ....[13]....
        /*01f4*/ 	.word	0x00000820
        /*01f8*/ 	.word	0x000000ff
        /*01fc*/ 	.word	0x00000068
        /*0200*/ 	.short	0x0100
        /*0202*/ 	.byte	0x04
	.zero		1


	//   ....[14]....
        /*0204*/ 	.word	0x00000900
        /*0208*/ 	.word	0x000000ff
        /*020c*/ 	.word	0x00000070
        /*0210*/ 	.short	0x0100
        /*0212*/ 	.byte	0x06
	.zero		1


	//   ....[15]....
        /*0214*/ 	.word	0x00000910
        /*0218*/ 	.word	0x000000ff
        /*021c*/ 	.word	0x00000078
        /*0220*/ 	.short	0x0100
        /*0222*/ 	.byte	0x06
	.zero		1


	//   ....[16]....
        /*0224*/ 	.word	0x00000a40
        /*0228*/ 	.word	0x000000ff
        /*022c*/ 	.word	0x00000080
        /*0230*/ 	.short	0x0100
        /*0232*/ 	.byte	0x06
	.zero		1


	//   ....[17]....
        /*0234*/ 	.word	0x00000a50
        /*0238*/ 	.word	0x000000ff
        /*023c*/ 	.word	0x00000090
        /*0240*/ 	.short	0x0100
        /*0242*/ 	.byte	0x06
	.zero		1


	//   ....[18]....
        /*0244*/ 	.word	0x00000a60
        /*0248*/ 	.word	0x000000ff
        /*024c*/ 	.word	0x00000088
        /*0250*/ 	.short	0x0100
        /*0252*/ 	.byte	0x06
	.zero		1


	//   ....[19]....
        /*0254*/ 	.word	0x00000a70
        /*0258*/ 	.word	0x000000ff
        /*025c*/ 	.word	0x00000098
        /*0260*/ 	.short	0x0100
        /*0262*/ 	.byte	0x06
	.zero		1


	//   ....[20]....
        /*0264*/ 	.word	0x00000b90
        /*0268*/ 	.word	0x000000ff
        /*026c*/ 	.word	0x000000a0
        /*0270*/ 	.short	0x0100
        /*0272*/ 	.byte	0x04
	.zero		1


	//   ....[21]....
        /*0274*/ 	.word	0x00000ba0
        /*0278*/ 	.word	0x000000ff
        /*027c*/ 	.word	0x000000c0
        /*0280*/ 	.short	0x0100
        /*0282*/ 	.byte	0x04
	.zero		1


	//   ....[22]....
        /*0284*/ 	.word	0x00000bb0
        /*0288*/ 	.word	0x000000ff
        /*028c*/ 	.word	0x000000a8
        /*0290*/ 	.short	0x0100
        /*0292*/ 	.byte	0x04
	.zero		1


	//   ....[23]....
        /*0294*/ 	.word	0x00000bc0
        /*0298*/ 	.word	0x000000ff
        /*029c*/ 	.word	0x000000c8
        /*02a0*/ 	.short	0x0100
        /*02a2*/ 	.byte	0x04
	.zero		1


	//   ....[24]....
        /*02a4*/ 	.word	0x00000bd0
        /*02a8*/ 	.word	0x000000ff
        /*02ac*/ 	.word	0x000000b0
        /*02b0*/ 	.short	0x0100
        /*02b2*/ 	.byte	0x04
	.zero		1


	//   ....[25]....
        /*02b4*/ 	.word	0x00000be0
        /*02b8*/ 	.word	0x000000ff
        /*02bc*/ 	.word	0x000000d0
        /*02c0*/ 	.short	0x0100
        /*02c2*/ 	.byte	0x04
	.zero		1


	//   ....[26]....
        /*02c4*/ 	.word	0x00000bf0
        /*02c8*/ 	.word	0x000000ff
        /*02cc*/ 	.word	0x000000b8
        /*02d0*/ 	.short	0x0100
        /*02d2*/ 	.byte	0x04
	.zero		1


	//   ....[27]....
        /*02d4*/ 	.word	0x00000c00
        /*02d8*/ 	.word	0x000000ff
        /*02dc*/ 	.word	0x000000d8
        /*02e0*/ 	.short	0x0100
        /*02e2*/ 	.byte	0x04
	.zero		1


	//   ....[28]....
        /*02e4*/ 	.word	0x00000cf0
        /*02e8*/ 	.word	0x000000ff
        /*02ec*/ 	.word	0x000000e0
        /*02f0*/ 	.short	0x0100
        /*02f2*/ 	.byte	0x04
	.zero		1


	//   ....[29]....
        /*02f4*/ 	.word	0x00000d00
        /*02f8*/ 	.word	0x000000ff
        /*02fc*/ 	.word	0x000000f0
        /*0300*/ 	.short	0x0100
        /*0302*/ 	.byte	0x04
	.zero		1


	//   ....[30]....
        /*0304*/ 	.word	0x00000d10
        /*0308*/ 	.word	0x000000ff
        /*030c*/ 	.word	0x000000e8
        /*0310*/ 	.short	0x0100
        /*0312*/ 	.byte	0x04
	.zero		1


	//   ....[31]....
        /*0314*/ 	.word	0x00000d20
        /*0318*/ 	.word	0x000000ff
        /*031c*/ 	.word	0x000000f8
        /*0320*/ 	.short	0x0100
        /*0322*/ 	.byte	0x04
	.zero		1


	//   ....[32]....
        /*0324*/ 	.word	0x00000e20
        /*0328*/ 	.word	0x000000ff
        /*032c*/ 	.word	0x00000100
        /*0330*/ 	.short	0x0100
        /*0332*/ 	.byte	0x06
	.zero		1


	//   ....[33]....
        /*0334*/ 	.word	0x00001c90
        /*0338*/ 	.word	0x00000000
        /*033c*/ 	.word	0x000000f0
        /*0340*/ 	.short	0x010a
        /*0342*/ 	.byte	0xff
	.zero		1


	//   ....[34]....
        /*0344*/ 	.word	0x00001cc0
        /*0348*/ 	.word	0x00000000
        /*034c*/ 	.word	0x000000e0
        /*0350*/ 	.short	0x0101
        /*0352*/ 	.byte	0xff
	.zero		1


	//   ....[35]....
        /*0354*/ 	.word	0x00001d80
        /*0358*/ 	.word	0x000000ff
        /*035c*/ 	.word	0x00000018
        /*0360*/ 	.short	0x010a
        /*0362*/ 	.byte	0x04
	.zero		1


	//   ....[36]....
        /*0364*/ 	.word	0x00001e50
        /*0368*/ 	.word	0x000000ff
        /*036c*/ 	.word	0x00000018
        /*0370*/ 	.short	0x010a
        /*0372*/ 	.byte	0x21
	.zero		1


	//   ....[37]....
        /*0374*/ 	.word	0x00002000
        /*0378*/ 	.word	0x000000ff
        /*037c*/ 	.word	0x00000018
        /*0380*/ 	.short	0x010a
        /*0382*/ 	.byte	0x05
	.zero		1


	//   ....[38]....
        /*0384*/ 	.word	0x00002150
        /*0388*/ 	.word	0x000000ff
        /*038c*/ 	.word	0x00000078
        /*0390*/ 	.short	0x0101
        /*0392*/ 	.byte	0x06
	.zero		1


	//   ....[39]....
        /*0394*/ 	.word	0x00002170
        /*0398*/ 	.word	0x000000ff
        /*039c*/ 	.word	0x00000018
        /*03a0*/ 	.short	0x010a
        /*03a2*/ 	.byte	0x04
	.zero		1


	//   ....[40]....
        /*03a4*/ 	.word	0x000021f0
        /*03a8*/ 	.word	0x000000ff
        /*03ac*/ 	.word	0x00000018
        /*03b0*/ 	.short	0x010a
        /*03b2*/ 	.byte	0x11
	.zero		1


	//   ....[41]....
        /*03b4*/ 	.word	0x00002380
        /*03b8*/ 	.word	0x000000ff
        /*03bc*/ 	.word	0x00000018
        /*03c0*/ 	.short	0x010a
        /*03c2*/ 	.byte	0x05
	.zero		1


	//   ....[42]....
        /*03c4*/ 	.word	0x00002520
        /*03c8*/ 	.word	0x00000003
        /*03cc*/ 	.word	0x00000080
        /*03d0*/ 	.short	0x010a
        /*03d2*/ 	.byte	0xff
	.zero		1


	//   ....[43]....
        /*03d4*/ 	.word	0x00002670
        /*03d8*/ 	.word	0x00000000
        /*03dc*/ 	.word	0x00000000
        /*03e0*/ 	.short	0x0101
        /*03e2*/ 	.byte	0xff
	.zero		1


	//   ....[44]....
        /*03e4*/ 	.word	0x00002c20
        /*03e8*/ 	.word	0x000000ff
        /*03ec*/ 	.word	0x00000000
        /*03f0*/ 	.short	0x010a
        /*03f2*/ 	.byte	0x04
	.zero		1


	//   ....[45]....
        /*03f4*/ 	.word	0x00002cb0
        /*03f8*/ 	.word	0x000000ff
        /*03fc*/ 	.word	0x00000000
        /*0400*/ 	.short	0x010a
        /*0402*/ 	.byte	0x05
	.zero		1


	//   ....[46]....
        /*0404*/ 	.word	0x00002d50
        /*0408*/ 	.word	0x00000000
        /*040c*/ 	.word	0x00000000
        /*0410*/ 	.short	0x010a
        /*0412*/ 	.byte	0xff
	.zero		1


	//   ....[47]....
        /*0414*/ 	.word	0x00002e70
        /*0418*/ 	.word	0x00000002
        /*041c*/ 	.word	0x000000e0
        /*0420*/ 	.short	0x010a
        /*0422*/ 	.byte	0xff
	.zero		1


	//   ....[48]....
        /*0424*/ 	.word	0x00002ee0
        /*0428*/ 	.word	0x00000002
        /*042c*/ 	.word	0x00000000
        /*0430*/ 	.short	0x0101
        /*0432*/ 	.byte	0xff
	.zero		1


	//   ....[49]....
        /*0434*/ 	.word	0x00002f00
        /*0438*/ 	.word	0x000000ff
        /*043c*/ 	.word	0x00000090
        /*0440*/ 	.short	0x010a
        /*0442*/ 	.byte	0x04
	.zero		1


	//   ....[50]....
        /*0444*/ 	.word	0x00003020
        /*0448*/ 	.word	0x00000002
        /*044c*/ 	.word	0x00000080
        /*0450*/ 	.short	0x010a
        /*0452*/ 	.byte	0xff
	.zero		1


	//   ....[51]....
        /*0454*/ 	.word	0x00003120
        /*0458*/ 	.word	0x00000002
        /*045c*/ 	.word	0x00000000
        /*0460*/ 	.short	0x0101
        /*0462*/ 	.byte	0xff
	.zero		1


	//   ....[52]....
        /*0464*/ 	.word	0x000031b0
        /*0468*/ 	.word	0x000000ff
        /*046c*/ 	.word	0x00000090
        /*0470*/ 	.short	0x0106
        /*0472*/ 	.byte	0x04
	.zero		1


	//   ....[53]....
        /*0474*/ 	.word	0x000031d0
        /*0478*/ 	.word	0x000000ff
        /*047c*/ 	.word	0x00000090
        /*0480*/ 	.short	0x010a
        /*0482*/ 	.byte	0x04
	.zero		1


	//   ....[54]....
        /*0484*/ 	.word	0x00003260
        /*0488*/ 	.word	0x000000ff
        /*048c*/ 	.word	0x00000090
        /*0490*/ 	.short	0x0106
        /*0492*/ 	.byte	0x07
	.zero		1


	//   ....[55]....
        /*0494*/ 	.word	0x000032a0
        /*0498*/ 	.word	0x00000000
        /*049c*/ 	.word	0x00000090
        /*04a0*/ 	.short	0x010a
        /*04a2*/ 	.byte	0xff
	.zero		1


	//   ....[56]....
        /*04a4*/ 	.word	0x000034e0
        /*04a8*/ 	.word	0x000000ff
        /*04ac*/ 	.word	0x00000008
        /*04b0*/ 	.short	0x010a
        /*04b2*/ 	.byte	0x05
	.zero		1


	//   ....[57]....
        /*04b4*/ 	.word	0x00003500
        /*04b8*/ 	.word	0x000000ff
        /*04bc*/ 	.word	0x00000008
        /*04c0*/ 	.short	0x010a
        /*04c2*/ 	.byte	0x05
	.zero		1


	//   ....[58]....
        /*04c4*/ 	.word	0x00003690
        /*04c8*/ 	.word	0x000000ff
        /*04cc*/ 	.word	0x00000008
        /*04d0*/ 	.short	0x010a
        /*04d2*/ 	.byte	0x05
	.zero		1


	//   ....[59]....
        /*04d4*/ 	.word	0x000036b0
        /*04d8*/ 	.word	0x000000ff
        /*04dc*/ 	.word	0x00000008
        /*04e0*/ 	.short	0x010a
        /*04e2*/ 	.byte	0x05
	.zero		1


	//   ....[60]....
        /*04e4*/ 	.word	0x00003770
        /*04e8*/ 	.word	0x000000ff
        /*04ec*/ 	.word	0x00000000
        /*04f0*/ 	.short	0x0101
        /*04f2*/ 	.byte	0x04
	.zero		1


	//   ....[61]....
        /*04f4*/ 	.word	0x00003ab0
        /*04f8*/ 	.word	0x00000000
        /*04fc*/ 	.word	0x00000080
        /*0500*/ 	.short	0x010a
        /*0502*/ 	.byte	0xff
	.zero		1


	//   ....[62]....
        /*0504*/ 	.word	0x00003b70
        /*0508*/ 	.word	0x00000000
        /*050c*/ 	.word	0x00000000
        /*0510*/ 	.short	0x0101
        /*0512*/ 	.byte	0xff
	.zero		1


	//   ....[63]....
        /*0514*/ 	.word	0x00003c30
        /*0518*/ 	.word	0x000000ff
        /*051c*/ 	.word	0x00000000
        /*0520*/ 	.short	0x010a
        /*0522*/ 	.byte	0x04
	.zero		1


	//   ....[64]....
        /*0524*/ 	.word	0x00003c40
        /*0528*/ 	.word	0x000000ff
        /*052c*/ 	.word	0x000000c0
        /*0530*/ 	.short	0x010a
        /*0532*/ 	.byte	0x1f
	.zero		1


	//   ....[65]....
        /*0534*/ 	.word	0x00003cf0
        /*0538*/ 	.word	0x000000ff
        /*053c*/ 	.word	0x00000000
        /*0540*/ 	.short	0x010a
        /*0542*/ 	.byte	0x05
	.zero		1


	//   ....[66]....
        /*0544*/ 	.word	0x00003e20
        /*0548*/ 	.word	0x000000ff
        /*054c*/ 	.word	0x00000000
        /*0550*/ 	.short	0x010a
        /*0552*/ 	.byte	0x04
	.zero		1


	//   ....[67]....
        /*0554*/ 	.word	0x00004120
        /*0558*/ 	.word	0x000000ff
        /*055c*/ 	.word	0x00000000
        /*0560*/ 	.short	0x010a
        /*0562*/ 	.byte	0x04
	.zero		1


	//   ....[68]....
        /*0564*/ 	.word	0x000041b0
        /*0568*/ 	.word	0x000000ff
        /*056c*/ 	.word	0x00000000
        /*0570*/ 	.short	0x010a
        /*0572*/ 	.byte	0x05
	.zero		1


	//   ....[69]....
        /*0574*/ 	.word	0x00004240
        /*0578*/ 	.word	0x000000ff
        /*057c*/ 	.word	0x00000000
        /*0580*/ 	.short	0x010a
        /*0582*/ 	.byte	0x05
	.zero		1


	//   ....[70]....
        /*0584*/ 	.word	0x000042e0
        /*0588*/ 	.word	0x00000000
        /*058c*/ 	.word	0x00000000
        /*0590*/ 	.short	0x010a
        /*0592*/ 	.byte	0xff
	.zero		1


	//   ....[71]....
        /*0594*/ 	.word	0x00004320
        /*0598*/ 	.word	0x00000000
        /*059c*/ 	.word	0x00000000
        /*05a0*/ 	.short	0x010a
        /*05a2*/ 	.byte	0xff
	.zero		1


	//   ....[72]....
        /*05a4*/ 	.word	0x00004390
        /*05a8*/ 	.word	0x000000ff
        /*05ac*/ 	.word	0x00000000
        /*05b0*/ 	.short	0x0101
        /*05b2*/ 	.byte	0x04
	.zero		1


	//   ....[73]....
        /*05b4*/ 	.word	0x000043d0
        /*05b8*/ 	.word	0x000000ff
        /*05bc*/ 	.word	0x00000100
        /*05c0*/ 	.short	0x010a
        /*05c2*/ 	.byte	0x1a
	.zero		1


	//   ....[74]....
        /*05c4*/ 	.word	0x00004420
        /*05c8*/ 	.word	0x000000ff
        /*05cc*/ 	.word	0x00000000
        /*05d0*/ 	.short	0x0101
        /*05d2*/ 	.byte	0x04
	.zero		1


	//   ....[75]....
        /*05d4*/ 	.word	0x000048c0
        /*05d8*/ 	.word	0x0000000c
        /*05dc*/ 	.word	0x00000080
        /*05e0*/ 	.short	0x010a
        /*05e2*/ 	.byte	0xff
	.zero		1


	//   ....[76]....
        /*05e4*/ 	.word	0x00004a30
        /*05e8*/ 	.word	0x00000000
        /*05ec*/ 	.word	0x00000000
        /*05f0*/ 	.short	0x0101
        /*05f2*/ 	.byte	0xff
	.zero		1


	//   ....[77]....
        /*05f4*/ 	.word	0x00004ec0
        /*05f8*/ 	.word	0x000000ff
        /*05fc*/ 	.word	0x00000078
        /*0600*/ 	.short	0x010a
        /*0602*/ 	.byte	0x15
	.zero		1


	//   ....[78]....
        /*0604*/ 	.word	0x00005040
        /*0608*/ 	.word	0x000000ff
        /*060c*/ 	.word	0x00000050
        /*0610*/ 	.short	0x010a
        /*0612*/ 	.byte	0x15
	.zero		1


	//   ....[79]....
        /*0614*/ 	.word	0x00005240
        /*0618*/ 	.word	0x000000ff
        /*061c*/ 	.word	0x00000030
        /*0620*/ 	.short	0x010b
        /*0622*/ 	.byte	0x15
	.zero		1


	//   ....[80]....
        /*0624*/ 	.word	0x00005250
        /*0628*/ 	.word	0x000000ff
        /*062c*/ 	.word	0x00000000
        /*0630*/ 	.short	0x0101
        /*0632*/ 	.byte	0x06
	.zero		1


	//   ....[81]....
        /*0634*/ 	.word	0x00005260
        /*0638*/ 	.word	0x000000ff
        /*063c*/ 	.word	0x00000058
        /*0640*/ 	.short	0x010a
        /*0642*/ 	.byte	0x15
	.zero		1


	//   ....[82]....
        /*0644*/ 	.word	0x00005410
        /*0648*/ 	.word	0x000000ff
        /*064c*/ 	.word	0x00000038
        /*0650*/ 	.short	0x010b
        /*0652*/ 	.byte	0x15
	.zero		1


	//   ....[83]....
        /*0654*/ 	.word	0x00005420
        /*0658*/ 	.word	0x000000ff
        /*065c*/ 	.word	0x00000000
        /*0660*/ 	.short	0x0101
        /*0662*/ 	.byte	0x06
	.zero		1


	//   ....[84]....
        /*0664*/ 	.word	0x00005430
        /*0668*/ 	.word	0x000000ff
        /*066c*/ 	.word	0x00000060
        /*0670*/ 	.short	0x010a
        /*0672*/ 	.byte	0x15
	.zero		1


	//   ....[85]....
        /*0674*/ 	.word	0x000055e0
        /*0678*/ 	.word	0x000000ff
        /*067c*/ 	.word	0x00000040
        /*0680*/ 	.short	0x010b
        /*0682*/ 	.byte	0x15
	.zero		1


	//   ....[86]....
        /*0684*/ 	.word	0x000055f0
        /*0688*/ 	.word	0x000000ff
        /*068c*/ 	.word	0x00000000
        /*0690*/ 	.short	0x0101
        /*0692*/ 	.byte	0x06
	.zero		1


	//   ....[87]....
        /*0694*/ 	.word	0x00005600
        /*0698*/ 	.word	0x000000ff
        /*069c*/ 	.word	0x00000068
        /*06a0*/ 	.short	0x010a
        /*06a2*/ 	.byte	0x15
	.zero		1


	//   ....[88]....
        /*06a4*/ 	.word	0x00005840
        /*06a8*/ 	.word	0x000000ff
        /*06ac*/ 	.word	0x00000048
        /*06b0*/ 	.short	0x010b
        /*06b2*/ 	.byte	0x15
	.zero		1


	//   ....[89]....
        /*06b4*/ 	.word	0x00005850
        /*06b8*/ 	.word	0x000000ff
        /*06bc*/ 	.word	0x00000000
        /*06c0*/ 	.short	0x0101
        /*06c2*/ 	.byte	0x25
	.zero		1


	//   ....[90]....
        /*06c4*/ 	.word	0x00005890
        /*06c8*/ 	.word	0x000000ff
        /*06cc*/ 	.word	0x00000050
        /*06d0*/ 	.short	0x010a
        /*06d2*/ 	.byte	0x15
	.zero		1


	//   ....[91]....
        /*06d4*/ 	.word	0x000058b0
        /*06d8*/ 	.word	0x000000ff
        /*06dc*/ 	.word	0x00000058
        /*06e0*/ 	.short	0x010a
        /*06e2*/ 	.byte	0x15
	.zero		1


	//   ....[92]....
        /*06e4*/ 	.word	0x000058d0
        /*06e8*/ 	.word	0x000000ff
        /*06ec*/ 	.word	0x00000060
        /*06f0*/ 	.short	0x010a
        /*06f2*/ 	.byte	0x15
	.zero		1


	//   ....[93]....
        /*06f4*/ 	.word	0x00005910
        /*06f8*/ 	.word	0x00000000
        /*06fc*/ 	.word	0x00000068
        /*0700*/ 	.short	0x010a
        /*0702*/ 	.byte	0xff
	.zero		1


	//   ....[94]....
        /*0704*/ 	.word	0x00005c30
        /*0708*/ 	.word	0x00000003
        /*070c*/ 	.word	0x00000080
        /*0710*/ 	.short	0x010a
        /*0712*/ 	.byte	0xff
	.zero		1


	//   ....[95]....
        /*0714*/ 	.word	0x00005db0
        /*0718*/ 	.word	0x00000000
        /*071c*/ 	.word	0x00000000
        /*0720*/ 	.short	0x0101
        /*0722*/ 	.byte	0xff
	.zero		1


	//   ....[96]....
        /*0724*/ 	.word	0x00006890
        /*0728*/ 	.word	0x000000ff
        /*072c*/ 	.word	0x00000030
        /*0730*/ 	.short	0x010a
        /*0732*/ 	.byte	0x2b
	.zero		1


	//   ....[97]....
        /*0734*/ 	.word	0x000068c0
        /*0738*/ 	.word	0x00000036
        /*073c*/ 	.word	0x000000a0
        /*0740*/ 	.short	0x010a
        /*0742*/ 	.byte	0xff
	.zero		1


	//   ....[98]....
        /*0744*/ 	.word	0x000069d0
        /*0748*/ 	.word	0x000000ff
        /*074c*/ 	.word	0x00000030
        /*0750*/ 	.short	0x010a
        /*0752*/ 	.byte	0x2b
	.zero		1


	//   ....[99]....
        /*0754*/ 	.word	0x00006aa0
        /*0758*/ 	.word	0x00000036
        /*075c*/ 	.word	0x000000a0
        /*0760*/ 	.short	0x010a
        /*0762*/ 	.byte	0xff
	.zero		1


	//   ....[100]....
        /*0764*/ 	.word	0x00007260
        /*0768*/ 	.word	0x00000000
        /*076c*/ 	.word	0x00000000
        /*0770*/ 	.short	0x0101
        /*0772*/ 	.byte	0xff
	.zero		1


	//   ....[101]....
        /*0774*/ 	.word	0x00007270
        /*0778*/ 	.word	0x00000002
        /*077c*/ 	.word	0x00000030
        /*0780*/ 	.short	0x010a
        /*0782*/ 	.byte	0xff
	.zero		1


	//   ....[102]....
        /*0784*/ 	.word	0x00007330
        /*0788*/ 	.word	0x00000002
        /*078c*/ 	.word	0x00000030
        /*0790*/ 	.short	0x010a
        /*0792*/ 	.byte	0xff
	.zero		1


	//   ....[103]....
        /*0794*/ 	.word	0x00007b30
        /*0798*/ 	.word	0x00000000
        /*079c*/ 	.word	0x00000000
        /*07a0*/ 	.short	0x0101
        /*07a2*/ 	.byte	0xff
	.zero		1


	//   ....[104]....
        /*07a4*/ 	.word	0x00007b50
        /*07a8*/ 	.word	0x00000002
        /*07ac*/ 	.word	0x00000030
        /*07b0*/ 	.short	0x010a
        /*07b2*/ 	.byte	0xff
	.zero		1


	//   ....[105]....
        /*07b4*/ 	.word	0x00007c00
        /*07b8*/ 	.word	0x00000002
        /*07bc*/ 	.word	0x00000030
        /*07c0*/ 	.short	0x010a
        /*07c2*/ 	.byte	0xff
	.zero		1


	//   ....[106]....
        /*07c4*/ 	.word	0x00008400
        /*07c8*/ 	.word	0x00000000
        /*07cc*/ 	.word	0x00000000
        /*07d0*/ 	.short	0x0101
        /*07d2*/ 	.byte	0xff
	.zero		1


	//   ....[107]....
        /*07d4*/ 	.word	0x00008420
        /*07d8*/ 	.word	0x00000003
        /*07dc*/ 	.word	0x00000030
        /*07e0*/ 	.short	0x010a
        /*07e2*/ 	.byte	0xff
	.zero		1


	//   ....[108]....
        /*07e4*/ 	.word	0x000084d0
        /*07e8*/ 	.word	0x00000003
        /*07ec*/ 	.word	0x00000030
        /*07f0*/ 	.short	0x010a
        /*07f2*/ 	.byte	0xff
	.zero		1


	//   ....[109]....
        /*07f4*/ 	.word	0x00008780
        /*07f8*/ 	.word	0x00000036
        /*07fc*/ 	.word	0x00000000
        /*0800*/ 	.short	0x0101
        /*0802*/ 	.byte	0xff
	.zero		1


	//   ....[110]....
        /*0804*/ 	.word	0x00008d20
        /*0808*/ 	.word	0x00000000
        /*080c*/ 	.word	0x00000000
        /*0810*/ 	.short	0x0101
        /*0812*/ 	.byte	0xff
	.zero		1


	//   ....[111]....
        /*0814*/ 	.word	0x00008fc0
        /*0818*/ 	.word	0x000000ff
        /*081c*/ 	.word	0x00000000
        /*0820*/ 	.short	0x0101
        /*0822*/ 	.byte	0x06
	.zero		1


	//   ....[112]....
        /*0824*/ 	.word	0x00008fe0
        /*0828*/ 	.word	0x00000000
        /*082c*/ 	.word	0x000000f0
        /*0830*/ 	.short	0x010a
        /*0832*/ 	.byte	0xff
	.zero		1


	//   ....[113]....
        /*0834*/ 	.word	0x00009040
        /*0838*/ 	.word	0x00000000
        /*083c*/ 	.word	0x00000018
        /*0840*/ 	.short	0x010a
        /*0842*/ 	.byte	0xff
	.zero		1


	//   ....[114]....
        /*0844*/ 	.word	0x000090a0
        /*0848*/ 	.word	0x00000000
        /*084c*/ 	.word	0x00000018
        /*0850*/ 	.short	0x010a
        /*0852*/ 	.byte	0xff
	.zero		1


	//   ....[115]....
        /*0854*/ 	.word	0x000090f0
        /*0858*/ 	.word	0x00000003
        /*085c*/ 	.word	0x00000080
        /*0860*/ 	.short	0x010a
        /*0862*/ 	.byte	0xff
	.zero		1


	//   ....[116]....
        /*0864*/ 	.word	0x00009150
        /*0868*/ 	.word	0x00000000
        /*086c*/ 	.word	0x00000000
        /*0870*/ 	.short	0x010a
        /*0872*/ 	.byte	0xff
	.zero		1


	//   ....[117]....
        /*0874*/ 	.word	0x000091b0
        /*0878*/ 	.word	0x00000000
        /*087c*/ 	.word	0x00000000
        /*0880*/ 	.short	0x010a
        /*0882*/ 	.byte	0xff
	.zero		1


	//   ....[118]....
        /*0884*/ 	.word	0x00009200
        /*0888*/ 	.word	0x00000002
        /*088c*/ 	.word	0x000000e0
        /*0890*/ 	.short	0x010a
        /*0892*/ 	.byte	0xff
	.zero		1


	//   ....[119]....
        /*0894*/ 	.word	0x00009260
        /*0898*/ 	.word	0x00000002
        /*089c*/ 	.word	0x00000090
        /*08a0*/ 	.short	0x010a
        /*08a2*/ 	.byte	0xff
	.zero		1


	//   ....[120]....
        /*08a4*/ 	.word	0x000092b0
        /*08a8*/ 	.word	0x00000002
        /*08ac*/ 	.word	0x00000080
        /*08b0*/ 	.short	0x010a
        /*08b2*/ 	.byte	0xff
	.zero		1


	//   ....[121]....
        /*08b4*/ 	.word	0x00009310
        /*08b8*/ 	.word	0x00000000
        /*08bc*/ 	.word	0x00000090
        /*08c0*/ 	.short	0x010a
        /*08c2*/ 	.byte	0xff
	.zero		1


	//   ....[122]....
        /*08c4*/ 	.word	0x00009370
        /*08c8*/ 	.word	0x00000005
        /*08cc*/ 	.word	0x00000008
        /*08d0*/ 	.short	0x010a
        /*08d2*/ 	.byte	0xff
	.zero		1


	//   ....[123]....
        /*08d4*/ 	.word	0x00009450
        /*08d8*/ 	.word	0x00000000
        /*08dc*/ 	.word	0x00000008
        /*08e0*/ 	.short	0x010a
        /*08e2*/ 	.byte	0xff
	.zero		1


	//   ....[124]....
        /*08e4*/ 	.word	0x000094a0
        /*08e8*/ 	.word	0x00000000
        /*08ec*/ 	.word	0x00000080
        /*08f0*/ 	.short	0x010a
        /*08f2*/ 	.byte	0xff
	.zero		1


	//   ....[125]....
        /*08f4*/ 	.word	0x00009500
        /*08f8*/ 	.word	0x00000000
        /*08fc*/ 	.word	0x000000c0
        /*0900*/ 	.short	0x010a
        /*0902*/ 	.byte	0xff
	.zero		1


	//   ....[126]....
        /*0904*/ 	.word	0x00009560
        /*0908*/ 	.word	0x00000000
        /*090c*/ 	.word	0x00000000
        /*0910*/ 	.short	0x010a
        /*0912*/ 	.byte	0xff
	.zero		1


	//   ....[127]....
        /*0914*/ 	.word	0x000095c0
        /*0918*/ 	.word	0x00000000
        /*091c*/ 	.word	0x00000000
        /*0920*/ 	.short	0x010a
        /*0922*/ 	.byte	0xff
	.zero		1


	//   ....[128]....
        /*0924*/ 	.word	0x00009620
        /*0928*/ 	.word	0x00000000
        /*092c*/ 	.word	0x00000000
        /*0930*/ 	.short	0x010a
        /*0932*/ 	.byte	0xff
	.zero		1


	//   ....[129]....
        /*0934*/ 	.word	0x00009680
        /*0938*/ 	.word	0x00000000
        /*093c*/ 	.word	0x00000000
        /*0940*/ 	.short	0x010a
        /*0942*/ 	.byte	0xff
	.zero		1


	//   ....[130]....
        /*0944*/ 	.word	0x000096e0
        /*0948*/ 	.word	0x00000000
        /*094c*/ 	.word	0x00000100
        /*0950*/ 	.short	0x010a
        /*0952*/ 	.byte	0xff
	.zero		1


	//   ....[131]....
        /*0954*/ 	.word	0x00009730
        /*0958*/ 	.word	0x0000000c
        /*095c*/ 	.word	0x00000080
        /*0960*/ 	.short	0x010a
        /*0962*/ 	.byte	0xff
	.zero		1


	//   ....[132]....
        /*0964*/ 	.word	0x00009790
        /*0968*/ 	.word	0x00000000
        /*096c*/ 	.word	0x00000078
        /*0970*/ 	.short	0x010a
        /*0972*/ 	.byte	0xff
	.zero		1


	//   ....[133]....
        /*0974*/ 	.word	0x000097f0
        /*0978*/ 	.word	0x00000000
        /*097c*/ 	.word	0x00000050
        /*0980*/ 	.short	0x010a
        /*0982*/ 	.byte	0xff
	.zero		1


	//   ....[134]....
        /*0984*/ 	.word	0x00009850
        /*0988*/ 	.word	0x00000000
        /*098c*/ 	.word	0x00000058
        /*0990*/ 	.short	0x010a
        /*0992*/ 	.byte	0xff
	.zero		1


	//   ....[135]....
        /*0994*/ 	.word	0x000098b0
        /*0998*/ 	.word	0x00000000
        /*099c*/ 	.word	0x00000060
        /*09a0*/ 	.short	0x010a
        /*09a2*/ 	.byte	0xff
	.zero		1


	//   ....[136]....
        /*09a4*/ 	.word	0x00009910
        /*09a8*/ 	.word	0x00000000
        /*09ac*/ 	.word	0x00000068
        /*09b0*/ 	.short	0x010a
        /*09b2*/ 	.byte	0xff
	.zero		1


	//   ....[137]....
        /*09b4*/ 	.word	0x00009970
        /*09b8*/ 	.word	0x00000000
        /*09bc*/ 	.word	0x00000050
        /*09c0*/ 	.short	0x010a
        /*09c2*/ 	.byte	0xff
	.zero		1


	//   ....[138]....
        /*09c4*/ 	.word	0x000099d0
        /*09c8*/ 	.word	0x00000000
        /*09cc*/ 	.word	0x00000058
        /*09d0*/ 	.short	0x010a
        /*09d2*/ 	.byte	0xff
	.zero		1


	//   ....[139]....
        /*09d4*/ 	.word	0x00009a30
        /*09d8*/ 	.word	0x00000000
        /*09dc*/ 	.word	0x00000060
        /*09e0*/ 	.short	0x010a
        /*09e2*/ 	.byte	0xff
	.zero		1


	//   ....[140]....
        /*09e4*/ 	.word	0x00009a80
        /*09e8*/ 	.word	0x00000003
        /*09ec*/ 	.word	0x00000080
        /*09f0*/ 	.short	0x010a
        /*09f2*/ 	.byte	0xff
	.zero		1


	//   ....[141]....
        /*09f4*/ 	.word	0x00009ae0
        /*09f8*/ 	.word	0x00000002
        /*09fc*/ 	.word	0x00000030
        /*0a00*/ 	.short	0x010a
        /*0a02*/ 	.byte	0xff
	.zero		1


	//   ....[142]....
        /*0a04*/ 	.word	0x00009b30
        /*0a08*/ 	.word	0x00000036
        /*0a0c*/ 	.word	0x000000a0
        /*0a10*/ 	.short	0x010a
        /*0a12*/ 	.byte	0xff
	.zero		1


	//   ....[143]....
        /*0a14*/ 	.word	0x00009b80
        /*0a18*/ 	.word	0x00000002
        /*0a1c*/ 	.word	0x00000030
        /*0a20*/ 	.short	0x010a
        /*0a22*/ 	.byte	0xff
	.zero		1


	//   ....[144]....
        /*0a24*/ 	.word	0x00009bd0
        /*0a28*/ 	.word	0x00000002
        /*0a2c*/ 	.word	0x00000030
        /*0a30*/ 	.short	0x010a
        /*0a32*/ 	.byte	0xff
	.zero		1


	//   ....[145]....
        /*0a34*/ 	.word	0x00009c20
        /*0a38*/ 	.word	0x00000003
        /*0a3c*/ 	.word	0x00000030
        /*0a40*/ 	.short	0x010a
        /*0a42*/ 	.byte	0xff
	.zero		1


	//----- nvinfo : EIATTR_NUM_MBARRIERS
	.align		4
.L_47:
        /*0a44*/ 	.byte	0x03, 0x38
        /*0a46*/ 	.short	0x0021


	//----- nvinfo : EIATTR_EXIT_INSTR_OFFSETS
	.align		4
        /*0a48*/ 	.byte	0x04, 0x1c
        /*0a4a*/ 	.short	(.L_49 - .L_48)


	//   ....[0]....
.L_48:
        /*0a4c*/ 	.word	0x00002d80


	//   ....[1]....
        /*0a50*/ 	.word	0x00003270


	//   ....[2]....
        /*0a54*/ 	.word	0x000032d0


	//   ....[3]....
        /*0a58*/ 	.word	0x00004650


	//   ....[4]....
        /*0a5c*/ 	.word	0x00005940


	//   ....[5]....
        /*0a60*/ 	.word	0x00005980


	//   ....[6]....
        /*0a64*/ 	.word	0x00008ec0


	//   ....[7]....
        /*0a68*/ 	.word	0x00008f30


	//   ....[8]....
        /*0a6c*/ 	.word	0x00008f60


	//   ....[9]....
        /*0a70*/ 	.word	0x00008fd0


	//----- nvinfo : EIATTR_MAX_THREADS
	.align		4
.L_49:
        /*0a74*/ 	.byte	0x04, 0x05
        /*0a76*/ 	.short	(.L_51 - .L_50)
.L_50:
        /*0a78*/ 	.word	0x00000100
        /*0a7c*/ 	.word	0x00000001
        /*0a80*/ 	.word	0x00000001


	//----- nvinfo : EIATTR_CRS_STACK_SIZE
	.align		4
.L_51:
        /*0a84*/ 	.byte	0x04, 0x1e
        /*0a86*/ 	.short	(.L_53 - .L_52)
.L_52:
        /*0a88*/ 	.word	0x00000000


	//----- nvinfo : EIATTR_CBANK_PARAM_SIZE
	.align		4
.L_53:
        /*0a8c*/ 	.byte	0x03, 0x19
        /*0a8e*/ 	.short	0x0800


	//----- nvinfo : EIATTR_PARAM_CBANK
	.align		4
        /*0a90*/ 	.byte	0x04, 0x0a
        /*0a92*/ 	.short	(.L_55 - .L_54)
	.align		4
.L_54:
        /*0a94*/ 	.word	index@(.nv.constant0._ZN7cutlass13device_kernelINS_4gemm6kernel13GemmUniversalIN4cute5tupleIJiiiiEEENS1_10collective13CollectiveMmaINS1_35MainloopSm100TmaUmmaWarpSpecializedILi3ELi2ELi4ENS5_IJNS4_1CILi4EEESB_NSA_ILi1EEEEEEEENS5_IJNSA_ILi128EEESF_NSA_ILi64EEEEEENS_6half_tENS5_IJlSC_lEEESI_SJ_NS4_8TiledMMAINS4_8MMA_AtomIJNS4_26SM100_MMA_F16BF16_2x1SM_SSISI_SI_fLi128ELi128ELNS4_4UMMA5MajorE0ELSO_0ELNSN_7ScaleInE0ELSP_0EEEEEENS4_6LayoutINS5_IJSC_SC_SC_EEENS5_IJNSA_ILi0EEESU_SU_EEEEENS5_IJNS4_10UnderscoreESX_SX_EEEEENS4_28SM100_TMA_2SM_LOAD_MULTICASTENS4_14ComposedLayoutINS4_7SwizzleILi3ELi4ELi3EEENS4_18smem_ptr_flag_bitsILi16EEENSS_INS5_IJNSA_ILi8EEESG_EEENS5_IJSG_SC_EEEEEEEvNS4_8identityES10_S1A_vS1B_EENS_8epilogue10collective18CollectiveEpilogueINS1D_23Sm100TmaWarpSpecializedILi4ELi2ELi16ELb1ELb0EEEJNS5_IJSG_SF_SG_EEENS5_IJNSS_ISG_SC_EENSS_INS5_IJNSA_ILi16EEENSA_ILi2EEEEEENS5_IJSC_SG_EEEEEEEESI_SJ_SI_SJ_NS1D_6fusion15FusionCallbacksIS1H_NS1Q_17LinearCombinationISI_fSI_fLNS_15FloatRoundStyleE2EEES1I_S1P_JEEENS4_5SM1004TMEM4LOAD26SM100_TMEM_LOAD_32dp32b16xENS4_13SM90_TMA_LOADENS11_INS12_ILi1ELi4ELi3EEES15_NSS_INS5_IJS16_S1K_EEENS5_IJS1K_SC_EEEEEEENS4_39AutoVectorizingCopyWithAssumedAlignmentILi128EEENS4_14SM90_TMA_STOREES25_S27_S27_EEEvvEEEEvNT_6ParamsE)
        /*0a98*/ 	.short	0x0380
        /*0a9a*/ 	.short	0x0800


	//----- nvinfo : EIATTR_SW_WAR
	.align		4
.L_55:
        /*0a9c*/ 	.byte	0x04, 0x36
        /*0a9e*/ 	.short	(.L_57 - .L_56)
.L_56:
        /*0aa0*/ 	.word	0x00000008
.L_57:


//--------------------- .nv.callgraph             --------------------------
	.section	.nv.callgraph,"",@"SHT_CUDA_CALLGRAPH"
	.align	4
	.sectionentsize	8
	.align		4
        /*0000*/ 	.word	0x00000000
	.align		4
        /*0004*/ 	.word	0xffffffff
	.align		4
        /*0008*/ 	.word	index@(_ZN7cutlass13device_kernelINS_4gemm6kernel13GemmUniversalIN4cute5tupleIJiiiiEEENS1_10collective13CollectiveMmaINS1_35MainloopSm100TmaUmmaWarpSpecializedILi3ELi2ELi4ENS5_IJNS4_1CILi4EEESB_NSA_ILi1EEEEEEEENS5_IJNSA_ILi128EEESF_NSA_ILi64EEEEEENS_6half_tENS5_IJlSC_lEEESI_SJ_NS4_8TiledMMAINS4_8MMA_AtomIJNS4_26SM100_MMA_F16BF16_2x1SM_SSISI_SI_fLi128ELi128ELNS4_4UMMA5MajorE0ELSO_0ELNSN_7ScaleInE0ELSP_0EEEEEENS4_6LayoutINS5_IJSC_SC_SC_EEENS5_IJNSA_ILi0EEESU_SU_EEEEENS5_IJNS4_10UnderscoreESX_SX_EEEEENS4_28SM100_TMA_2SM_LOAD_MULTICASTENS4_14ComposedLayoutINS4_7SwizzleILi3ELi4ELi3EEENS4_18smem_ptr_flag_bitsILi16EEENSS_INS5_IJNSA_ILi8EEESG_EEENS5_IJSG_SC_EEEEEEEvNS4_8identityES10_S1A_vS1B_EENS_8epilogue10collective18CollectiveEpilogueINS1D_23Sm100TmaWarpSpecializedILi4ELi2ELi16ELb1ELb0EEEJNS5_IJSG_SF_SG_EEENS5_IJNSS_ISG_SC_EENSS_INS5_IJNSA_ILi16EEENSA_ILi2EEEEEENS5_IJSC_SG_EEEEEEEESI_SJ_SI_SJ_NS1D_6fusion15FusionCallbacksIS1H_NS1Q_17LinearCombinationISI_fSI_fLNS_15FloatRoundStyleE2EEES1I_S1P_JEEENS4_5SM1004TMEM4LOAD26SM100_TMEM_LOAD_32dp32b16xENS4_13SM90_TMA_LOADENS11_INS12_ILi1ELi4ELi3EEES15_NSS_INS5_IJS16_S1K_EEENS5_IJS1K_SC_EEEEEEENS4_39AutoVectorizingCopyWithAssumedAlignmentILi128EEENS4_14SM90_TMA_STOREES25_S27_S27_EEEvvEEEEvNT_6ParamsE)
	.align		4
        /*000c*/ 	.word	index@(__assertfail)
	.align		4
        /*0010*/ 	.word	0x00000000
	.align		4
        /*0014*/ 	.word	0xfffffffe
	.align		4
        /*0018*/ 	.word	0x00000000
	.align		4
        /*001c*/ 	.word	0xfffffffd
	.align		4
        /*0020*/ 	.word	0x00000000
	.align		4
        /*0024*/ 	.word	0xfffffffc


//--------------------- .nv.constant4             --------------------------
	.section	.nv.constant4,"a",@progbits
	.align	8
	.align		8
.nv.constant4:
        /*0000*/ 	.dword	__assertfail
	.align		8
        /*0008*/ 	.dword	__unnamed_1
	.align		8
        /*0010*/ 	.dword	__unnamed_2
	.align		8
        /*0018*/ 	.dword	_ZN40_INTERNAL_2d170b5a_4_k_cu_c709e12f_311244cuda3std3__45__cpo5beginE
	.align		8
        /*0020*/ 	.dword	_ZN40_INTERNAL_2d170b5a_4_k_cu_c709e12f_311244cuda3std3__45__cpo3endE
	.align		8
        /*0028*/ 	.dword	_ZN40_INTERNAL_2d170b5a_4_k_cu_c709e12f_311244cuda3std3__45__cpo6cbeginE
	.align		8
        /*0030*/ 	.dword	_ZN40_INTERNAL_2d170b5a_4_k_cu_c709e12f_311244cuda3std3__45__cpo4cendE
	.align		8
        /*0038*/ 	.dword	_ZN40_INTERNAL_2d170b5a_4_k_cu_c709e12f_311244cuda3std3__442_GLOBAL__N__2d170b5a_4_k_cu_c709e12f_311246ignoreE
	.align		8
        /*0040*/ 	.dword	_ZN40_INTERNAL_2d170b5a_4_k_cu_c709e12f_311244cuda3std3__419piecewise_constructE
	.align		8
        /*0048*/ 	.dword	_ZN40_INTERNAL_2d170b5a_4_k_cu_c709e12f_311244cuda3std3__48in_placeE
	.align		8
        /*0050*/ 	.dword	_ZN40_INTERNAL_2d170b5a_4_k_cu_c709e12f_311244cuda3std6ranges3__45__cpo4swapE
	.align		8
        /*0058*/ 	.dword	_ZN40_INTERNAL_2d170b5a_4_k_cu_c709e12f_311244cuda3std6ranges3__45__cpo9iter_moveE
	.align		8
        /*0060*/ 	.dword	_ZN40_INTERNAL_2d170b5a_4_k_cu_c709e12f_311244cute7productE
	.align		8
        /*0068*/ 	.dword	_ZN40_INTERNAL_2d170b5a_4_k_cu_c709e12f_311244cute1_E
	.align		8
        /*0070*/ 	.dword	$str$25
	.align		8
        /*0078*/ 	.dword	$str$26
	.align		8
        /*0080*/ 	.dword	$str$27
	.align		8
        /*0088*/ 	.dword	$str$28


//--------------------- .text._ZN7cutlass13device_kernelINS_4gemm6kernel13GemmUniversalIN4cute5tupleIJiiiiEEENS1_10collective13CollectiveMmaINS1_35MainloopSm100TmaUmmaWarpSpecializedILi3ELi2ELi4ENS5_IJNS4_1CILi4EEESB_NSA_ILi1EEEEEEEENS5_IJNSA_ILi128EEESF_NSA_ILi64EEEEEENS_6half_tENS5_IJlSC_lEEESI_SJ_NS4_8TiledMMAINS4_8MMA_AtomIJNS4_26SM100_MMA_F16BF16_2x1SM_SSISI_SI_fLi128ELi128ELNS4_4UMMA5MajorE0ELSO_0ELNSN_7ScaleInE0ELSP_0EEEEEENS4_6LayoutINS5_IJSC_SC_SC_EEENS5_IJNSA_ILi0EEESU_SU_EEEEENS5_IJNS4_10UnderscoreESX_SX_EEEEENS4_28SM100_TMA_2SM_LOAD_MULTICASTENS4_14ComposedLayoutINS4_7SwizzleILi3ELi4ELi3EEENS4_18smem_ptr_flag_bitsILi16EEENSS_INS5_IJNSA_ILi8EEESG_EEENS5_IJSG_SC_EEEEEEEvNS4_8identityES10_S1A_vS1B_EENS_8epilogue10collective18CollectiveEpilogueINS1D_23Sm100TmaWarpSpecializedILi4ELi2ELi16ELb1ELb0EEEJNS5_IJSG_SF_SG_EEENS5_IJNSS_ISG_SC_EENSS_INS5_IJNSA_ILi16EEENSA_ILi2EEEEEENS5_IJSC_SG_EEEEEEEESI_SJ_SI_SJ_NS1D_6fusion15FusionCallbacksIS1H_NS1Q_17LinearCombinationISI_fSI_fLNS_15FloatRoundStyleE2EEES1I_S1P_JEEENS4_5SM1004TMEM4LOAD26SM100_TMEM_LOAD_32dp32b16xENS4_13SM90_TMA_LOADENS11_INS12_ILi1ELi4ELi3EEES15_NSS_INS5_IJS16_S1K_EEENS5_IJS1K_SC_EEEEEEENS4_39AutoVectorizingCopyWithAssumedAlignmentILi128EEENS4_14SM90_TMA_STOREES25_S27_S27_EEEvvEEEEvNT_6ParamsE --------------------------
	.section	.text._ZN7cutlass13device_kernelINS_4gemm6kernel13GemmUniversalIN4cute5tupleIJiiiiEEENS1_10collective13CollectiveMmaINS1_35MainloopSm100TmaUmmaWarpSpecializedILi3ELi2ELi4ENS5_IJNS4_1CILi4EEESB_NSA_ILi1EEEEEEEENS5_IJNSA_ILi128EEESF_NSA_ILi64EEEEEENS_6half_tENS5_IJlSC_lEEESI_SJ_NS4_8TiledMMAINS4_8MMA_AtomIJNS4_26SM100_MMA_F16BF16_2x1SM_SSISI_SI_fLi128ELi128ELNS4_4UMMA5MajorE0ELSO_0ELNSN_7ScaleInE0ELSP_0EEEEEENS4_6LayoutINS5_IJSC_SC_SC_EEENS5_IJNSA_ILi0EEESU_SU_EEEEENS5_IJNS4_10UnderscoreESX_SX_EEEEENS4_28SM100_TMA_2SM_LOAD_MULTICASTENS4_14ComposedLayoutINS4_7SwizzleILi3ELi4ELi3EEENS4_18smem_ptr_flag_bitsILi16EEENSS_INS5_IJNSA_ILi8EEESG_EEENS5_IJSG_SC_EEEEEEEvNS4_8identityES10_S1A_vS1B_EENS_8epilogue10collective18CollectiveEpilogueINS1D_23Sm100TmaWarpSpecializedILi4ELi2ELi16ELb1ELb0EEEJNS5_IJSG_SF_SG_EEENS5_IJNSS_ISG_SC_EENSS_INS5_IJNSA_ILi16EEENSA_ILi2EEEEEENS5_IJSC_SG_EEEEEEEESI_SJ_SI_SJ_NS1D_6fusion15FusionCallbacksIS1H_NS1Q_17LinearCombinationISI_fSI_fLNS_15FloatRoundStyleE2EEES1I_S1P_JEEENS4_5SM1004TMEM4LOAD26SM100_TMEM_LOAD_32dp32b16xENS4_13SM90_TMA_LOADENS11_INS12_ILi1ELi4ELi3EEES15_NSS_INS5_IJS16_S1K_EEENS5_IJS1K_SC_EEEEEEENS4_39AutoVectorizingCopyWithAssumedAlignmentILi128EEENS4_14SM90_TMA_STOREES25_S27_S27_EEEvvEEEEvNT_6ParamsE,"ax",@progbits
	.align	128
.text._ZN7cutlass13device_kernelINS_4gemm6kernel13GemmUniversalIN4cute5tupleIJiiiiEEENS1_10collective13CollectiveMmaINS1_35MainloopSm100TmaUmmaWarpSpecializedILi3ELi2ELi4ENS5_IJNS4_1CILi4EEESB_NSA_ILi1EEEEEEEENS5_IJNSA_ILi128EEESF_NSA_ILi64EEEEEENS_6half_tENS5_IJlSC_lEEESI_SJ_NS4_8TiledMMAINS4_8MMA_AtomIJNS4_26SM100_MMA_F16BF16_2x1SM_SSISI_SI_fLi128ELi128ELNS4_4UMMA5MajorE0ELSO_0ELNSN_7ScaleInE0ELSP_0EEEEEENS4_6LayoutINS5_IJSC_SC_SC_EEENS5_IJNSA_ILi0EEESU_SU_EEEEENS5_IJNS4_10UnderscoreESX_SX_EEEEENS4_28SM100_TMA_2SM_LOAD_MULTICASTENS4_14ComposedLayoutINS4_7SwizzleILi3ELi4ELi3EEENS4_18smem_ptr_flag_bitsILi16EEENSS_INS5_IJNSA_ILi8EEESG_EEENS5_IJSG_SC_EEEEEEEvNS4_8identityES10_S1A_vS1B_EENS_8epilogue10collective18CollectiveEpilogueINS1D_23Sm100TmaWarpSpecializedILi4ELi2ELi16ELb1ELb0EEEJNS5_IJSG_SF_SG_EEENS5_IJNSS_ISG_SC_EENSS_INS5_IJNSA_ILi16EEENSA_ILi2EEEEEENS5_IJSC_SG_EEEEEEEESI_SJ_SI_SJ_NS1D_6fusion15FusionCallbacksIS1H_NS1Q_17LinearCombinationISI_fSI_fLNS_15FloatRoundStyleE2EEES1I_S1P_JEEENS4_5SM1004TMEM4LOAD26SM100_TMEM_LOAD_32dp32b16xENS4_13SM90_TMA_LOADENS11_INS12_ILi1ELi4ELi3EEES15_NSS_INS5_IJS16_S1K_EEENS5_IJS1K_SC_EEEEEEENS4_39AutoVectorizingCopyWithAssumedAlignmentILi128EEENS4_14SM90_TMA_STOREES25_S27_S27_EEEvvEEEEvNT_6ParamsE:
        .type           _ZN7cutlass13device_kernelINS_4gemm6kernel13GemmUniversalIN4cute5tupleIJiiiiEEENS1_10collective13CollectiveMmaINS1_35MainloopSm100TmaUmmaWarpSpecializedILi3ELi2ELi4ENS5_IJNS4_1CILi4EEESB_NSA_ILi1EEEEEEEENS5_IJNSA_ILi128EEESF_NSA_ILi64EEEEEENS_6half_tENS5_IJlSC_lEEESI_SJ_NS4_8TiledMMAINS4_8MMA_AtomIJNS4_26SM100_MMA_F16BF16_2x1SM_SSISI_SI_fLi128ELi128ELNS4_4UMMA5MajorE0ELSO_0ELNSN_7ScaleInE0ELSP_0EEEEEENS4_6LayoutINS5_IJSC_SC_SC_EEENS5_IJNSA_ILi0EEESU_SU_EEEEENS5_IJNS4_10UnderscoreESX_SX_EEEEENS4_28SM100_TMA_2SM_LOAD_MULTICASTENS4_14ComposedLayoutINS4_7SwizzleILi3ELi4ELi3EEENS4_18smem_ptr_flag_bitsILi16EEENSS_INS5_IJNSA_ILi8EEESG_EEENS5_IJSG_SC_EEEEEEEvNS4_8identityES10_S1A_vS1B_EENS_8epilogue10collective18CollectiveEpilogueINS1D_23Sm100TmaWarpSpecializedILi4ELi2ELi16ELb1ELb0EEEJNS5_IJSG_SF_SG_EEENS5_IJNSS_ISG_SC_EENSS_INS5_IJNSA_ILi16EEENSA_ILi2EEEEEENS5_IJSC_SG_EEEEEEEESI_SJ_SI_SJ_NS1D_6fusion15FusionCallbacksIS1H_NS1Q_17LinearCombinationISI_fSI_fLNS_15FloatRoundStyleE2EEES1I_S1P_JEEENS4_5SM1004TMEM4LOAD26SM100_TMEM_LOAD_32dp32b16xENS4_13SM90_TMA_LOADENS11_INS12_ILi1ELi4ELi3EEES15_NSS_INS5_IJS16_S1K_EEENS5_IJS1K_SC_EEEEEEENS4_39AutoVectorizingCopyWithAssumedAlignmentILi128EEENS4_14SM90_TMA_STOREES25_S27_S27_EEEvvEEEEvNT_6ParamsE,@function
        .size           _ZN7cutlass13device_kernelINS_4gemm6kernel13GemmUniversalIN4cute5tupleIJiiiiEEENS1_10collective13CollectiveMmaINS1_35MainloopSm100TmaUmmaWarpSpecializedILi3ELi2ELi4ENS5_IJNS4_1CILi4EEESB_NSA_ILi1EEEEEEEENS5_IJNSA_ILi128EEESF_NSA_ILi64EEEEEENS_6half_tENS5_IJlSC_lEEESI_SJ_NS4_8TiledMMAINS4_8MMA_AtomIJNS4_26SM100_MMA_F16BF16_2x1SM_SSISI_SI_fLi128ELi128ELNS4_4UMMA5MajorE0ELSO_0ELNSN_7ScaleInE0ELSP_0EEEEEENS4_6LayoutINS5_IJSC_SC_SC_EEENS5_IJNSA_ILi0EEESU_SU_EEEEENS5_IJNS4_10UnderscoreESX_SX_EEEEENS4_28SM100_TMA_2SM_LOAD_MULTICASTENS4_14ComposedLayoutINS4_7SwizzleILi3ELi4ELi3EEENS4_18smem_ptr_flag_bitsILi16EEENSS_INS5_IJNSA_ILi8EEESG_EEENS5_IJSG_SC_EEEEEEEvNS4_8identityES10_S1A_vS1B_EENS_8epilogue10collective18CollectiveEpilogueINS1D_23Sm100TmaWarpSpecializedILi4ELi2ELi16ELb1ELb0EEEJNS5_IJSG_SF_SG_EEENS5_IJNSS_ISG_SC_EENSS_INS5_IJNSA_ILi16EEENSA_ILi2EEEEEENS5_IJSC_SG_EEEEEEEESI_SJ_SI_SJ_NS1D_6fusion15FusionCallbacksIS1H_NS1Q_17LinearCombinationISI_fSI_fLNS_15FloatRoundStyleE2EEES1I_S1P_JEEENS4_5SM1004TMEM4LOAD26SM100_TMEM_LOAD_32dp32b16xENS4_13SM90_TMA_LOADENS11_INS12_ILi1ELi4ELi3EEES15_NSS_INS5_IJS16_S1K_EEENS5_IJS1K_SC_EEEEEEENS4_39AutoVectorizingCopyWithAssumedAlignmentILi128EEENS4_14SM90_TMA_STOREES25_S27_S27_EEEvvEEEEvNT_6ParamsE,(.L_x_194 - _ZN7cutlass13device_kernelINS_4gemm6kernel13GemmUniversalIN4cute5tupleIJiiiiEEENS1_10collective13CollectiveMmaINS1_35MainloopSm100TmaUmmaWarpSpecializedILi3ELi2ELi4ENS5_IJNS4_1CILi4EEESB_NSA_ILi1EEEEEEEENS5_IJNSA_ILi128EEESF_NSA_ILi64EEEEEENS_6half_tENS5_IJlSC_lEEESI_SJ_NS4_8TiledMMAINS4_8MMA_AtomIJNS4_26SM100_MMA_F16BF16_2x1SM_SSISI_SI_fLi128ELi128ELNS4_4UMMA5MajorE0ELSO_0ELNSN_7ScaleInE0ELSP_0EEEEEENS4_6LayoutINS5_IJSC_SC_SC_EEENS5_IJNSA_ILi0EEESU_SU_EEEEENS5_IJNS4_10UnderscoreESX_SX_EEEEENS4_28SM100_TMA_2SM_LOAD_MULTICASTENS4_14ComposedLayoutINS4_7SwizzleILi3ELi4ELi3EEENS4_18smem_ptr_flag_bitsILi16EEENSS_INS5_IJNSA_ILi8EEESG_EEENS5_IJSG_SC_EEEEEEEvNS4_8identityES10_S1A_vS1B_EENS_8epilogue10collective18CollectiveEpilogueINS1D_23Sm100TmaWarpSpecializedILi4ELi2ELi16ELb1ELb0EEEJNS5_IJSG_SF_SG_EEENS5_IJNSS_ISG_SC_EENSS_INS5_IJNSA_ILi16EEENSA_ILi2EEEEEENS5_IJSC_SG_EEEEEEEESI_SJ_SI_SJ_NS1D_6fusion15FusionCallbacksIS1H_NS1Q_17LinearCombinationISI_fSI_fLNS_15FloatRoundStyleE2EEES1I_S1P_JEEENS4_5SM1004TMEM4LOAD26SM100_TMEM_LOAD_32dp32b16xENS4_13SM90_TMA_LOADENS11_INS12_ILi1ELi4ELi3EEES15_NSS_INS5_IJS16_S1K_EEENS5_IJS1K_SC_EEEEEEENS4_39AutoVectorizingCopyWithAssumedAlignmentILi128EEENS4_14SM90_TMA_STOREES25_S27_S27_EEEvvEEEEvNT_6ParamsE)
        .other          _ZN7cutlass13device_kernelINS_4gemm6kernel13GemmUniversalIN4cute5tupleIJiiiiEEENS1_10collective13CollectiveMmaINS1_35MainloopSm100TmaUmmaWarpSpecializedILi3ELi2ELi4ENS5_IJNS4_1CILi4EEESB_NSA_ILi1EEEEEEEENS5_IJNSA_ILi128EEESF_NSA_ILi64EEEEEENS_6half_tENS5_IJlSC_lEEESI_SJ_NS4_8TiledMMAINS4_8MMA_AtomIJNS4_26SM100_MMA_F16BF16_2x1SM_SSISI_SI_fLi128ELi128ELNS4_4UMMA5MajorE0ELSO_0ELNSN_7ScaleInE0ELSP_0EEEEEENS4_6LayoutINS5_IJSC_SC_SC_EEENS5_IJNSA_ILi0EEESU_SU_EEEEENS5_IJNS4_10UnderscoreESX_SX_EEEEENS4_28SM100_TMA_2SM_LOAD_MULTICASTENS4_14ComposedLayoutINS4_7SwizzleILi3ELi4ELi3EEENS4_18smem_ptr_flag_bitsILi16EEENSS_INS5_IJNSA_ILi8EEESG_EEENS5_IJSG_SC_EEEEEEEvNS4_8identityES10_S1A_vS1B_EENS_8epilogue10collective18CollectiveEpilogueINS1D_23Sm100TmaWarpSpecializedILi4ELi2ELi16ELb1ELb0EEEJNS5_IJSG_SF_SG_EEENS5_IJNSS_ISG_SC_EENSS_INS5_IJNSA_ILi16EEENSA_ILi2EEEEEENS5_IJSC_SG_EEEEEEEESI_SJ_SI_SJ_NS1D_6fusion15FusionCallbacksIS1H_NS1Q_17LinearCombinationISI_fSI_fLNS_15FloatRoundStyleE2EEES1I_S1P_JEEENS4_5SM1004TMEM4LOAD26SM100_TMEM_LOAD_32dp32b16xENS4_13SM90_TMA_LOADENS11_INS12_ILi1ELi4ELi3EEES15_NSS_INS5_IJS16_S1K_EEENS5_IJS1K_SC_EEEEEEENS4_39AutoVectorizingCopyWithAssumedAlignmentILi128EEENS4_14SM90_TMA_STOREES25_S27_S27_EEEvvEEEEvNT_6ParamsE,@"STO_CUDA_ENTRY STV_DEFAULT"
_ZN7cutlass13device_kernelINS_4gemm6kernel13GemmUniversalIN4cute5tupleIJiiiiEEENS1_10collective13CollectiveMmaINS1_35MainloopSm100TmaUmmaWarpSpecializedILi3ELi2ELi4ENS5_IJNS4_1CILi4EEESB_NSA_ILi1EEEEEEEENS5_IJNSA_ILi128EEESF_NSA_ILi64EEEEEENS_6half_tENS5_IJlSC_lEEESI_SJ_NS4_8TiledMMAINS4_8MMA_AtomIJNS4_26SM100_MMA_F16BF16_2x1SM_SSISI_SI_fLi128ELi128ELNS4_4UMMA5MajorE0ELSO_0ELNSN_7ScaleInE0ELSP_0EEEEEENS4_6LayoutINS5_IJSC_SC_SC_EEENS5_IJNSA_ILi0EEESU_SU_EEEEENS5_IJNS4_10UnderscoreESX_SX_EEEEENS4_28SM100_TMA_2SM_LOAD_MULTICASTENS4_14ComposedLayoutINS4_7SwizzleILi3ELi4ELi3EEENS4_18smem_ptr_flag_bitsILi16EEENSS_INS5_IJNSA_ILi8EEESG_EEENS5_IJSG_SC_EEEEEEEvNS4_8identityES10_S1A_vS1B_EENS_8epilogue10collective18CollectiveEpilogueINS1D_23Sm100TmaWarpSpecializedILi4ELi2ELi16ELb1ELb0EEEJNS5_IJSG_SF_SG_EEENS5_IJNSS_ISG_SC_EENSS_INS5_IJNSA_ILi16EEENSA_ILi2EEEEEENS5_IJSC_SG_EEEEEEEESI_SJ_SI_SJ_NS1D_6fusion15FusionCallbacksIS1H_NS1Q_17LinearCombinationISI_fSI_fLNS_15FloatRoundStyleE2EEES1I_S1P_JEEENS4_5SM1004TMEM4LOAD26SM100_TMEM_LOAD_32dp32b16xENS4_13SM90_TMA_LOADENS11_INS12_ILi1ELi4ELi3EEES15_NSS_INS5_IJS16_S1K_EEENS5_IJS1K_SC_EEEEEEENS4_39AutoVectorizingCopyWithAssumedAlignmentILi128EEENS4_14SM90_TMA_STOREES25_S27_S27_EEEvvEEEEvNT_6ParamsE:
[----:B------:R-:W1:Y:S01]  /*0000*/  LDC R1, c[0x0][0x37c] ;  /* 0x0000df00ff017b82 */ /* 0x000e620000000800 */
[----:B------:R-:W2:Y:S01]  /*0010*/  S2R R61, SR_TID.X ;  /* 0x00000000003d7919 */ /* 0x000ea20000002100 */
[----:B------:R-:W3:Y:S06]  /*0020*/  LDCU.64 UR8, c[0x0][0x890] ;  /* 0x00011200ff0877ac */ /* 0x000eec0008000a00 */
[----:B------:R-:W4:Y:S01]  /*0030*/  S2UR UR47, SR_CgaCtaId ;  /* 0x00000000002f79c3 */ /* 0x000f220000008800 */
[----:B------:R-:W-:Y:S02]  /*0040*/  PRMT R50, RZ, 0x7610, R50 ;  /* 0x00007610ff327816 */ /* 0x000fe40000000032 */
[----:B------:R-:W-:-:S02]  /*0050*/  ELECT P0, URZ, PT ;  /* 0x0000000000ff782f */ /* 0x000fc40003800000 */
[----:B---3--:R-:W-:-:S04]  /*0060*/  ISETP.NE.U32.AND P1, PT, RZ, UR8, PT ;  /* 0x00000008ff007c0c */ /* 0x008fc8000bf25070 */
[----:B------:R-:W-:Y:S01]  /*0070*/  ISETP.NE.AND.EX P2, PT, RZ, UR9, PT, P1 ;  /* 0x00000009ff007c0c */ /* 0x000fe2000bf45310 */
[----:B----4-:R-:W-:Y:S02]  /*0080*/  ULOP3.LUT UR48, UR47, 0x1, URZ, 0xc0, !UPT ;  /* 0x000000012f307892 */ /* 0x010fe4000f8ec0ff */
[----:B------:R-:W-:Y:S01]  /*0090*/  ULOP3.LUT UR49, UR47, 0x1, URZ, 0x3c, !UPT ;  /* 0x000000012f317892 */ /* 0x000fe2000f8e3cff */
[----:B--2---:R-:W-:-:S05]  /*00a0*/  SHF.R.U32.HI R51, RZ, 0x5, R61 ;  /* 0x00000005ff337819 */ /* 0x004fca000001163d */
[----:B------:R-:W2:Y:S02]  /*00b0*/  SHFL.IDX PT, R0, R51, RZ, 0x1f ;  /* 0x00001fff33007589 */ /* 0x000ea400000e0000 */
[----:B--2---:R-:W-:Y:S02]  /*00c0*/  R2UR UR25, R0 ;  /* 0x00000000001972ca */ /* 0x004fe400000e0000 */
[----:B-1----:R-:W-:Y:S05]  /*00d0*/  @P2 BRA `(.L_x_0) ;  /* 0x0000000000302947 */ /* 0x002fea0003800000 */
[----:B------:R-:W1:Y:S02]  /*00e0*/  LDCU.64 UR4, c[0x0][0x888] ;  /* 0x00011100ff0477ac */ /* 0x000e640008000a00 */
[----:B-1----:R-:W-:-:S04]  /*00f0*/  UISETP.NE.U32.AND UP0, UPT, UR4, URZ, UPT ;  /* 0x000000ff0400728c */ /* 0x002fc8000bf05070 */
[----:B------:R-:W-:-:S09]  /*0100*/  UISETP.NE.AND.EX UP0, UPT, UR5, URZ, UPT, UP0 ;  /* 0x000000ff0500728c */ /* 0x000fd2000bf05300 */
[----:B------:R-:W-:Y:S05]  /*0110*/  BRA.U !UP0, `(.L_x_1) ;  /* 0x0000000108147547 */ /* 0x000fea000b800000 */
[----:B------:R-:W1:Y:S01]  /*0120*/  LDC.64 R2, c[0x0][0x888] ;  /* 0x00022200ff027b82 */ /* 0x000e620000000a00 */
[----:B------:R-:W1:Y:S02]  /*0130*/  LDCU.64 UR4, c[0x0][0x358] ;  /* 0x00006b00ff0477ac */ /* 0x000e640008000a00 */
[----:B-1----:R1:W5:Y:S01]  /*0140*/  LDG.E R27, desc[UR4][R2.64] ;  /* 0x00000004021b7981 */ /* 0x002362000c1e1900 */
[----:B------:R-:W-:Y:S01]  /*0150*/  HFMA2 R50, -RZ, RZ, 0, 5.9604644775390625e-08 ;  /* 0x00000001ff327431 */ /* 0x000fe200000001ff */
[----:B------:R-:W-:Y:S05]  /*0160*/  BRA `(.L_x_0) ;  /* 0x00000000000c7947 */ /* 0x000fea0003800000 */
.L_x_1:
[----:B------:R-:W1:Y:S01]  /*0170*/  LDCU UR4, c[0x0][0x880] ;  /* 0x00011000ff0477ac */ /* 0x000e620008000800 */
[----:B------:R-:W-:Y:S01]  /*0180*/  HFMA2 R50, -RZ, RZ, 0, 5.9604644775390625e-08 ;  /* 0x00000001ff327431 */ /* 0x000fe200000001ff */
[----:B-1----:R-:W-:-:S07]  /*0190*/  MOV R27, UR4 ;  /* 0x00000004001b7c02 */ /* 0x002fce0008000f00 */
.L_x_0:
[----:B------:R-:W2:Y:S02]  /*01a0*/  LDCU.64 UR4, c[0x0][0x8b0] ;  /* 0x00011600ff0477ac */ /* 0x000ea40008000a00 */
[----:B--2---:R-:W-:-:S04]  /*01b0*/  UISETP.NE.U32.AND UP0, UPT, UR4, URZ, UPT ;  /* 0x000000ff0400728c */ /* 0x004fc8000bf05070 */
[----:B------:R-:W-:-:S09]  /*01c0*/  UISETP.NE.AND.EX UP0, UPT, UR5, URZ, UPT, UP0 ;  /* 0x000000ff0500728c */ /* 0x000fd2000bf05300 */
[----:B------:R-:W-:Y:S05]  /*01d0*/  BRA.U UP0, `(.L_x_2) ;  /* 0x0000000100287547 */ /* 0x000fea000b800000 */
[----:B------:R-:W2:Y:S02]  /*01e0*/  LDCU.64 UR4, c[0x0][0x8a8] ;  /* 0x00011500ff0477ac */ /* 0x000ea40008000a00 */
[----:B--2---:R-:W-:-:S04]  /*01f0*/  UISETP.NE.U32.AND UP0, UPT, UR4, URZ, UPT ;  /* 0x000000ff0400728c */ /* 0x004fc8000bf05070 */
[----:B------:R-:W-:-:S09]  /*0200*/  UISETP.NE.AND.EX UP0, UPT, UR5, URZ, UPT, UP0 ;  /* 0x000000ff0500728c */ /* 0x000fd2000bf05300 */
[----:B------:R-:W-:Y:S05]  /*0210*/  BRA.U !UP0, `(.L_x_3) ;  /* 0x0000000108107547 */ /* 0x000fea000b800000 */
[----:B------:R-:W2:Y:S01]  /*0220*/  LDC.64 R24, c[0x0][0x8a8] ;  /* 0x00022a00ff187b82 */ /* 0x000ea20000000a00 */
[----:B------:R-:W2:Y:S02]  /*0230*/  LDCU.64 UR4, c[0x0][0x358] ;  /* 0x00006b00ff0477ac */ /* 0x000ea40008000a00 */
[----:B--2---:R2:W5:Y:S01]  /*0240*/  LDG.E R24, desc[UR4][R24.64] ;  /* 0x0000000418187981 */ /* 0x004562000c1e1900 */
[----:B------:R-:W-:Y:S05]  /*0250*/  BRA `(.L_x_2) ;  /* 0x0000000000087947 */ /* 0x000fea0003800000 */
.L_x_3:
[----:B------:R-:W2:Y:S02]  /*0260*/  LDCU UR4, c[0x0][0x8a0] ;  /* 0x00011400ff0477ac */ /* 0x000ea40008000800 */
[----:B--2---:R-:W-:Y:S02]  /*0270*/  MOV R24, UR4 ;  /* 0x0000000400187c02 */ /* 0x004fe40008000f00 */
.L_x_2:
[----:B------:R-:W-:Y:S01]  /*0280*/  IMAD.U32 R0, RZ, RZ, UR25 ;  /* 0x00000019ff007e24 */ /* 0x000fe2000f8e00ff */
[----:B------:R-:W-:Y:S04]  /*0290*/  BSSY.RECONVERGENT B0, `(.L_x_4) ;  /* 0x000000c000007945 */ /* 0x000fe80003800200 */
[C---:B------:R-:W-:Y:S02]  /*02a0*/  ISETP.NE.OR P3, PT, R0.reuse, 0x1, !P0 ;  /* 0x000000010000780c */ /* 0x040fe40004765670 */
[----:B------:R-:W-:-:S11]  /*02b0*/  ISETP.NE.OR P2, PT, R0, 0x3, !P0 ;  /* 0x000000030000780c */ /* 0x000fd60004745670 */
[----:B------:R-:W-:Y:S05]  /*02c0*/  @P3 BRA `(.L_x_5) ;  /* 0x0000000000203947 */ /* 0x000fea0003800000 */
[----:B------:R-:W3:Y:S02]  /*02d0*/  LDCU.64 UR4, c[0x0][0x348] ;  /* 0x00006900ff0477ac */ /* 0x000ee40008000a00 */
[----:B---3--:R-:W-:Y:S02]  /*02e0*/  UIADD3 UR6, UP1, UPT, UR4, 0x80, URZ ;  /* 0x0000008004067890 */ /* 0x008fe4000ff3e0ff */
[----:B------:R-:W-:Y:S02]  /*02f0*/  UIADD3 UR4, UP0, UPT, UR4, 0x180, URZ ;  /* 0x0000018004047890 */ /* 0x000fe4000ff1e0ff */
[----:B------:R-:W-:Y:S02]  /*0300*/  UIADD3.X UR7, UPT, UPT, URZ, UR5, URZ, UP1, !UPT ;  /* 0x00000005ff077290 */ /* 0x000fe40008ffe4ff */
[----:B------:R-:W-:-:S07]  /*0310*/  UIADD3.X UR5, UPT, UPT, URZ, UR5, URZ, UP0, !UPT ;  /* 0x00000005ff057290 */ /* 0x000fce00087fe4ff */
[----:B------:R3:W-:Y:S02]  /*0320*/  UTMACCTL.PF [UR6] ;  /* 0x00000000060079b9 */ /* 0x0007e40008040000 */
[----:B------:R3:W-:Y:S02]  /*0330*/  UTMACCTL.PF [UR4] ;  /* 0x00000000040079b9 */ /* 0x0007e40008040000 */
[----:B---3--:R-:W-:Y:S01]  /*0340*/  NOP ;  /* 0x0000000000007918 */ /* 0x008fe20000000000 */
.L_x_5:
[----:B------:R-:W-:Y:S05]  /*0350*/  BSYNC.RECONVERGENT B0 ;  /* 0x0000000000007941 */ /* 0x000fea0003800200 */
.L_x_4:
[----:B------:R-:W-:Y:S04]  /*0360*/  BSSY.RECONVERGENT B0, `(.L_x_6) ;  /* 0x000000a000007945 */ /* 0x000fe80003800200 */
        /* <DEDUP_REMOVED lines=9> */
.L_x_7:
[----:B------:R-:W-:Y:S05]  /*0400*/  BSYNC.RECONVERGENT B0 ;  /* 0x0000000000007941 */ /* 0x000fea0003800200 */
.L_x_6:
[----:B------:R-:W3:Y:S01]  /*0410*/  LDCU.64 UR4, c[0x0][0x888] ;  /* 0x00011100ff0477ac */ /* 0x000ee20008000a00 */
[----:B------:R-:W-:Y:S01]  /*0420*/  ISETP.NE.AND.EX P1, PT, RZ, UR9, PT, P1 ;  /* 0x00000009ff007c0c */ /* 0x000fe2000bf25310 */
[----:B------:R-:W-:Y:S01]  /*0430*/  UPLOP3.LUT UP3, UPT, UPT, UPT, UPT, 0x80, 0x8 ;  /* 0x000000000008789c */ /* 0x000fe20003f6f070 */
[----:B---3--:R-:W-:-:S04]  /*0440*/  ISETP.NE.U32.AND P2, PT, RZ, UR4, PT ;  /* 0x00000004ff007c0c */ /* 0x008fc8000bf45070 */
[----:B------:R-:W-:-:S13]  /*0450*/  ISETP.NE.AND.EX P2, PT, RZ, UR5, PT, P2 ;  /* 0x00000005ff007c0c */ /* 0x000fda000bf45320 */
[----:B------:R-:W-:Y:S05]  /*0460*/  @P2 BRA P1, `(.L_x_8) ;  /* 0x0000000000282947 */ /* 0x000fea0000800000 */
[----:B------:R-:W-:Y:S01]  /*0470*/  UISETP.NE.U32.AND UP0, UPT, UR8, URZ, UPT ;  /* 0x000000ff0800728c */ /* 0x000fe2000bf05070 */
[----:B-----5:R-:W-:Y:S01]  /*0480*/  FSETP.NEU.AND P1, PT, R27, RZ, PT ;  /* 0x000000ff1b00720b */ /* 0x020fe20003f2d000 */
[----:B------:R-:W-:Y:S02]  /*0490*/  UISETP.NE.U32.AND UP2, UPT, UR4, URZ, UPT ;  /* 0x000000ff0400728c */ /* 0x000fe4000bf45070 */
[----:B------:R-:W-:Y:S02]  /*04a0*/  UISETP.NE.AND.EX UP1, UPT, UR9, URZ, UPT, UP0 ;  /* 0x000000ff0900728c */ /* 0x000fe4000bf25300 */
[----:B------:R-:W-:-:S04]  /*04b0*/  UISETP.NE.AND.EX UP0, UPT, UR5, URZ, UPT, UP2 ;  /* 0x000000ff0500728c */ /* 0x000fc8000bf05320 */
[----:B------:R-:W-:-:S04]  /*04c0*/  USEL UR4, URZ, 0xffffffff, UP0 ;  /* 0xffffffffff047887 */ /* 0x000fc80008000000 */
[----:B------:R-:W-:Y:S01]  /*04d0*/  VOTEU.ANY UP0, P1 ;  /* 0x0000000000ff7886 */ /* 0x000fe20000800100 */
[----:B------:R-:W-:-:S04]  /*04e0*/  @!UP1 USEL UR4, URZ, 0xffffffff, UP0 ;  /* 0xffffffffff049887 */ /* 0x000fc80008000000 */
[----:B------:R-:W-:-:S04]  /*04f0*/  ULOP3.LUT UR4, UR4, 0x1, URZ, 0xc0, !UPT ;  /* 0x0000000104047892 */ /* 0x000fc8000f8ec0ff */
[----:B------:R-:W-:-:S11]  /*0500*/  UISETP.NE.U32.AND UP3, UPT, UR4, 0x1, UPT ;  /* 0x000000010400788c */ /* 0x000fd6000bf65070 */
.L_x_8:
[----:B------:R-:W3:Y:S01]  /*0510*/  SHFL.IDX PT, R0, R51, RZ, 0x1f ;  /* 0x00001fff33007589 */ /* 0x000ee200000e0000 */
[----:B------:R-:W-:-:S04]  /*0520*/  UISETP.NE.AND UP0, UPT, UR25, 0x2, UPT ;  /* 0x000000021900788c */ /* 0x000fc8000bf05270 */
[----:B------:R-:W-:Y:S02]  /*0530*/  UISETP.EQ.AND UP1, UPT, UR48, URZ, !UP0 ;  /* 0x000000ff3000728c */ /* 0x000fe4000c722270 */
[----:B------:R-:W-:-:S04]  /*0540*/  USEL UR46, URZ, 0x1, UP0 ;  /* 0x00000001ff2e7887 */ /* 0x000fc80008000000 */
[----:B------:R-:W-:Y:S02]  /*0550*/  PLOP3.LUT P3, PT, P0, PT, UP1, 0x80, 0x8 ;  /* 0x000000000008781c */ /* 0x000fe4000076f018 */
[----:B---3--:R-:W-:-:S13]  /*0560*/  ISETP.NE.AND P1, PT, R0, RZ, PT ;  /* 0x000000ff0000720c */ /* 0x008fda0003f25270 */
[----:B------:R-:W-:Y:S05]  /*0570*/  @P1 BRA `(.L_x_9) ;  /* 0x00000000004c1947 */ /* 0x000fea0003800000 */
[----:B------:R-:W-:Y:S01]  /*0580*/  UMOV UR4, 0x400 ;  /* 0x0000040000047882 */ /* 0x000fe20000000000 */
[----:B------:R-:W-:Y:S01]  /*0590*/  UMOV UR8, 0x1 ;  /* 0x0000000100087882 */ /* 0x000fe20000000000 */
[----:B------:R-:W-:Y:S01]  /*05a0*/  UMOV UR6, 0x5 ;  /* 0x0000000500067882 */ /* 0x000fe20000000000 */
[----:B------:R-:W-:Y:S02]  /*05b0*/  ULEA UR4, UR47, UR4, 0x18 ;  /* 0x000000042f047291 */ /* 0x000fe4000f8ec0ff */
[----:B------:R-:W-:-:S04]  /*05c0*/  UIADD3 UR8, UPT, UPT, -UR8, 0x100000, URZ ;  /* 0x0010000008087890 */ /* 0x000fc8000fffe1ff */
[----:B------:R-:W-:Y:S02]  /*05d0*/  USHF.L.U32 UR9, UR8, 0xb, URZ ;  /* 0x0000000b08097899 */ /* 0x000fe400080006ff */
[----:B------:R-:W-:Y:S02]  /*05e0*/  USHF.L.U32 UR8, UR8, 0x1, URZ ;  /* 0x0000000108087899 */ /* 0x000fe400080006ff */
[----:B------:R-:W-:-:S04]  /*05f0*/  UIADD3 UR6, UPT, UPT, -UR6, 0x100000, URZ ;  /* 0x0010000006067890 */ /* 0x000fc8000fffe1ff */
[----:B------:R-:W-:Y:S02]  /*0600*/  USHF.L.U32 UR7, UR6, 0xb, URZ ;  /* 0x0000000b06077899 */ /* 0x000fe400080006ff */
[----:B------:R-:W-:Y:S01]  /*0610*/  USHF.L.U32 UR6, UR6, 0x1, URZ ;  /* 0x0000000106067899 */ /* 0x000fe200080006ff */
[----:B------:R-:W-:Y:S01]  /*0620*/  ELECT P1, URZ, PT ;  /* 0x0000000000ff782f */ /* 0x000fe20003820000 */
[----:B------:R-:W3:Y:S02]  /*0630*/  FENCE.VIEW.ASYNC.S ;  /* 0x00000000000073c6 */ /* 0x000ee40000000000 */
[----:B---3--:R3:W4:Y:S08]  /*0640*/  SYNCS.EXCH.64 URZ, [UR4], UR8 ;  /* 0x0000000804ff75b2 */ /* 0x0087300008000100 */
[----:B------:R3:W1:Y:S01]  /*0650*/  SYNCS.EXCH.64 URZ, [UR4+0x18], UR6 ;  /* 0x0000180604ff75b2 */ /* 0x0006620008000100 */
[----:B------:R3:W1:Y:S01]  /*0660*/  SYNCS.EXCH.64 URZ, [UR4+0x8], UR8 ;  /* 0x0000080804ff75b2 */ /* 0x0006620008000100 */
[----:B------:R3:W1:Y:S01]  /*0670*/  SYNCS.EXCH.64 URZ, [UR4+0x20], UR6 ;  /* 0x0000200604ff75b2 */ /* 0x0006620008000100 */
[----:B------:R3:W1:Y:S01]  /*0680*/  SYNCS.EXCH.64 URZ, [UR4+0x10], UR8 ;  /* 0x0000100804ff75b2 */ /* 0x0006620008000100 */
[----:B------:R3:W1:Y:S01]  /*0690*/  SYNCS.EXCH.64 URZ, [UR4+0x28], UR6 ;  /* 0x0000280604ff75b2 */ /* 0x0006620008000100 */
[----:B------:R-:W-:Y:S01]  /*06a0*/  NOP ;  /* 0x0000000000007918 */ /* 0x000fe20000000000 */
.L_x_9:
[----:B------:R-:W2:Y:S01]  /*06b0*/  SHFL.IDX PT, R0, R51, RZ, 0x1f ;  /* 0x00001fff33007589 */ /* 0x000ea200000e0000 */
[----:B------:R-:W-:Y:S01]  /*06c0*/  NOP ;  /* 0x0000000000007918 */ /* 0x000fe20000000000 */
[----:B--2---:R-:W-:-:S13]  /*06d0*/  ISETP.NE.AND P1, PT, R0, 0x1, PT ;  /* 0x000000010000780c */ /* 0x004fda0003f25270 */
[----:B------:R-:W-:Y:S05]  /*06e0*/  @P1 BRA `(.L_x_10) ;  /* 0x0000000000541947 */ /* 0x000fea0003800000 */
[----:B---3--:R-:W-:Y:S01]  /*06f0*/  UMOV UR4, 0x400 ;  /* 0x0000040000047882 */ /* 0x008fe20000000000 */
        /* <DEDUP_REMOVED lines=10> */
[----:B------:R-:W2:Y:S02]  /*07a0*/  FENCE.VIEW.ASYNC.S ;  /* 0x00000000000073c6 */ /* 0x000ea40000000000 */
[----:B--2---:R2:W3:Y:S08]  /*07b0*/  SYNCS.EXCH.64 URZ, [UR4+0x30], UR8 ;  /* 0x0000300804ff75b2 */ /* 0x0044f00008000100 */
[----:B------:R2:W1:Y:S01]  /*07c0*/  SYNCS.EXCH.64 URZ, [UR4+0x50], UR6 ;  /* 0x0000500604ff75b2 */ /* 0x0004620008000100 */
[----:B------:R2:W1:Y:S01]  /*07d0*/  SYNCS.EXCH.64 URZ, [UR4+0x38], UR8 ;  /* 0x0000380804ff75b2 */ /* 0x0004620008000100 */
[----:B------:R2:W1:Y:S01]  /*07e0*/  SYNCS.EXCH.64 URZ, [UR4+0x58], UR6 ;  /* 0x0000580604ff75b2 */ /* 0x0004620008000100 */
[----:B------:R2:W1:Y:S01]  /*07f0*/  SYNCS.EXCH.64 URZ, [UR4+0x40], UR8 ;  /* 0x0000400804ff75b2 */ /* 0x0004620008000100 */
[----:B------:R2:W1:Y:S01]  /*0800*/  SYNCS.EXCH.64 URZ, [UR4+0x60], UR6 ;  /* 0x0000600604ff75b2 */ /* 0x0004620008000100 */
[----:B------:R2:W1:Y:S01]  /*0810*/  SYNCS.EXCH.64 URZ, [UR4+0x48], UR8 ;  /* 0x0000480804ff75b2 */ /* 0x0004620008000100 */
[----:B------:R2:W1:Y:S01]  /*0820*/  SYNCS.EXCH.64 URZ, [UR4+0x68], UR6 ;  /* 0x0000680604ff75b2 */ /* 0x0004620008000100 */
[----:B------:R-:W-:Y:S01]  /*0830*/  NOP ;  /* 0x0000000000007918 */ /* 0x000fe20000000000 */
.L_x_10:
[----:B------:R-:W4:Y:S01]  /*0840*/  SHFL.IDX PT, R0, R51, RZ, 0x1f ;  /* 0x00001fff33007589 */ /* 0x000f2200000e0000 */
[----:B------:R-:W-:Y:S01]  /*0850*/  NOP ;  /* 0x0000000000007918 */ /* 0x000fe20000000000 */
[----:B----4-:R-:W-:-:S13]  /*0860*/  ISETP.NE.AND P1, PT, R0, 0x3, PT ;  /* 0x000000030000780c */ /* 0x010fda0003f25270 */
[----:B------:R-:W-:Y:S05]  /*0870*/  @P1 BRA `(.L_x_11) ;  /* 0x00000000002c1947 */ /* 0x000fea0003800000 */
[----:B--23--:R-:W-:Y:S01]  /*0880*/  UMOV UR6, 0x400 ;  /* 0x0000040000067882 */ /* 0x00cfe20000000000 */
[----:B------:R-:W-:Y:S01]  /*0890*/  UMOV UR4, 0x20 ;  /* 0x0000002000047882 */ /* 0x000fe20000000000 */
[----:B------:R-:W-:Y:S02]  /*08a0*/  ULEA UR6, UR47, UR6, 0x18 ;  /* 0x000000062f067291 */ /* 0x000fe4000f8ec0ff */
[----:B------:R-:W-:-:S04]  /*08b0*/  UIADD3 UR4, UPT, UPT, -UR4, 0x100000, URZ ;  /* 0x0010000004047890 */ /* 0x000fc8000fffe1ff */
[----:B------:R-:W-:Y:S02]  /*08c0*/  USHF.L.U32 UR5, UR4, 0xb, URZ ;  /* 0x0000000b04057899 */ /* 0x000fe400080006ff */
[----:B------:R-:W-:Y:S01]  /*08d0*/  USHF.L.U32 UR4, UR4, 0x1, URZ ;  /* 0x0000000104047899 */ /* 0x000fe200080006ff */
[----:B------:R-:W-:Y:S01]  /*08e0*/  ELECT P1, URZ, PT ;  /* 0x0000000000ff782f */ /* 0x000fe20003820000 */
[----:B------:R-:W2:Y:S10]  /*08f0*/  FENCE.VIEW.ASYNC.S ;  /* 0x00000000000073c6 */ /* 0x000eb40000000000 */
[----:B--2---:R4:W2:Y:S01]  /*0900*/  SYNCS.EXCH.64 URZ, [UR6+0x70], UR4 ;  /* 0x0000700406ff75b2 */ /* 0x0048a20008000100 */
[----:B------:R4:W3:Y:S02]  /*0910*/  SYNCS.EXCH.64 URZ, [UR6+0x78], UR4 ;  /* 0x0000780406ff75b2 */ /* 0x0008e40008000100 */
[----:B----4-:R-:W-:Y:S01]  /*0920*/  NOP ;  /* 0x0000000000007918 */ /* 0x010fe20000000000 */
.L_x_11:
[----:B------:R-:W4:Y:S01]  /*0930*/  SHFL.IDX PT, R0, R51, RZ, 0x1f ;  /* 0x00001fff33007589 */ /* 0x000f2200000e0000 */
[----:B------:R-:W-:Y:S01]  /*0940*/  NOP ;  /* 0x0000000000007918 */ /* 0x000fe20000000000 */
[----:B----4-:R-:W-:-:S13]  /*0950*/  ISETP.NE.AND P1, PT, R0, 0x4, PT ;  /* 0x000000040000780c */ /* 0x010fda0003f25270 */
[----:B------:R-:W-:Y:S05]  /*0960*/  @P1 BRA `(.L_x_12) ;  /* 0x0000000000481947 */ /* 0x000fea0003800000 */
[----:B--23--:R-:W-:Y:S01]  /*0970*/  UMOV UR4, 0xe20 ;  /* 0x00000e2000047882 */ /* 0x00cfe20000000000 */
[----:B------:R-:W-:Y:S01]  /*0980*/  UMOV UR6, 0x400 ;  /* 0x0000040000067882 */ /* 0x000fe20000000000 */
[----:B------:R-:W-:Y:S01]  /*0990*/  USEL UR4, UR4, 0xc20, UP3 ;  /* 0x00000c2004047887 */ /* 0x000fe20009800000 */
        /* <DEDUP_REMOVED lines=10> */
[----:B--2---:R4:W2:Y:S08]  /*0a40*/  SYNCS.EXCH.64 URZ, [UR6+0x80], UR8 ;  /* 0x0000800806ff75b2 */ /* 0x0048b00008000100 */
[----:B------:R4:W3:Y:S01]  /*0a50*/  SYNCS.EXCH.64 URZ, [UR6+0x90], UR4 ;  /* 0x0000900406ff75b2 */ /* 0x0008e20008000100 */
[----:B------:R4:W1:Y:S01]  /*0a60*/  SYNCS.EXCH.64 URZ, [UR6+0x88], UR8 ;  /* 0x0000880806ff75b2 */ /* 0x0008620008000100 */
[----:B------:R4:W1:Y:S02]  /*0a70*/  SYNCS.EXCH.64 URZ, [UR6+0x98], UR4 ;  /* 0x0000980406ff75b2 */ /* 0x0008640008000100 */
[----:B----4-:R-:W-:Y:S01]  /*0a80*/  NOP ;  /* 0x0000000000007918 */ /* 0x010fe20000000000 */
.L_x_12:
[----:B------:R-:W4:Y:S01]  /*0a90*/  SHFL.IDX PT, R0, R51, RZ, 0x1f ;  /* 0x00001fff33007589 */ /* 0x000f2200000e0000 */
[----:B------:R-:W-:Y:S01]  /*0aa0*/  NOP ;  /* 0x0000000000007918 */ /* 0x000fe20000000000 */
[----:B----4-:R-:W-:-:S13]  /*0ab0*/  ISETP.NE.AND P1, PT, R0, 0x5, PT ;  /* 0x000000050000780c */ /* 0x010fda0003f25270 */
[----:B------:R-:W-:Y:S05]  /*0ac0*/  @P1 BRA `(.L_x_13) ;  /* 0x0000000000541947 */ /* 0x000fea0003800000 */
[----:B--23--:R-:W-:Y:S01]  /*0ad0*/  UMOV UR4, 0x400 ;  /* 0x0000040000047882 */ /* 0x00cfe20000000000 */
        /* <DEDUP_REMOVED lines=14> */
[----:B------:R4:W1:Y:S01]  /*0bc0*/  SYNCS.EXCH.64 URZ, [UR4+0xc8], UR8 ;  /* 0x0000c80804ff75b2 */ /* 0x0008620008000100 */
[----:B------:R4:W1:Y:S01]  /*0bd0*/  SYNCS.EXCH.64 URZ, [UR4+0xb0], UR6 ;  /* 0x0000b00604ff75b2 */ /* 0x0008620008000100 */
[----:B------:R4:W1:Y:S01]  /*0be0*/  SYNCS.EXCH.64 URZ, [UR4+0xd0], UR8 ;  /* 0x0000d00804ff75b2 */ /* 0x0008620008000100 */
[----:B------:R4:W1:Y:S01]  /*0bf0*/  SYNCS.EXCH.64 URZ, [UR4+0xb8], UR6 ;  /* 0x0000b80604ff75b2 */ /* 0x0008620008000100 */
[----:B------:R4:W1:Y:S02]  /*0c00*/  SYNCS.EXCH.64 URZ, [UR4+0xd8], UR8 ;  /* 0x0000d80804ff75b2 */ /* 0x0008640008000100 */
[----:B----4-:R-:W-:Y:S01]  /*0c10*/  NOP ;  /* 0x0000000000007918 */ /* 0x010fe20000000000 */
.L_x_13:
[----:B------:R-:W4:Y:S01]  /*0c20*/  SHFL.IDX PT, R0, R51, RZ, 0x1f ;  /* 0x00001fff33007589 */ /* 0x000f2200000e0000 */
[----:B------:R-:W-:Y:S01]  /*0c30*/  ISETP.NE.OR P0, PT, RZ, UR25, !P0 ;  /* 0x00000019ff007c0c */ /* 0x000fe2000c705670 */
        /* <DEDUP_REMOVED lines=12> */
[----:B------:R4:W3:Y:S01]  /*0d00*/  SYNCS.EXCH.64 URZ, [UR4+0xf0], UR6 ;  /* 0x0000f00604ff75b2 */ /* 0x0008e20008000100 */
[----:B------:R4:W1:Y:S01]  /*0d10*/  SYNCS.EXCH.64 URZ, [UR4+0xe8], UR6 ;  /* 0x0000e80604ff75b2 */ /* 0x0008620008000100 */
[----:B------:R4:W1:Y:S02]  /*0d20*/  SYNCS.EXCH.64 URZ, [UR4+0xf8], UR6 ;  /* 0x0000f80604ff75b2 */ /* 0x0008640008000100 */
[----:B----4-:R-:W-:Y:S01]  /*0d30*/  NOP ;  /* 0x0000000000007918 */ /* 0x010fe20000000000 */
.L_x_14:
[----:B------:R-:W-:Y:S01]  /*0d40*/  VOTEU.ALL UP0, P0 ;  /* 0x0000000000ff7886 */ /* 0x000fe20000000000 */
[----:B--23--:R-:W-:Y:S01]  /*0d50*/  UMOV UR4, 0x20 ;  /* 0x0000002000047882 */ /* 0x00cfe20000000000 */
[----:B------:R-:W2:Y:S01]  /*0d60*/  LDCU UR34, c[0x0][0x36c] ;  /* 0x00006d80ff2277ac */ /* 0x000ea20008000800 */
[----:B------:R-:W-:Y:S01]  /*0d70*/  NOP ;  /* 0x0000000000007918 */ /* 0x000fe20000000000 */
[----:B------:R-:W-:Y:S01]  /*0d80*/  LOP3.LUT R0, R61, 0x1f, RZ, 0xc0, !PT ;  /* 0x0000001f3d007812 */ /* 0x000fe200078ec0ff */
[----:B------:R-:W-:Y:S01]  /*0d90*/  @!UP0 UMOV UR6, 0x400 ;  /* 0x0000040000068882 */ /* 0x000fe20000000000 */
[----:B------:R-:W-:-:S04]  /*0da0*/  @!UP0 UIADD3 UR4, UPT, UPT, -UR4, 0x100000, URZ ;  /* 0x0010000004048890 */ /* 0x000fc8000fffe1ff */
[----:B------:R-:W-:Y:S02]  /*0db0*/  @!UP0 USHF.L.U32 UR5, UR4, 0xb, URZ ;  /* 0x0000000b04058899 */ /* 0x000fe400080006ff */
[----:B------:R-:W-:Y:S02]  /*0dc0*/  @!UP0 USHF.L.U32 UR4, UR4, 0x1, URZ ;  /* 0x0000000104048899 */ /* 0x000fe400080006ff */
[----:B------:R-:W-:Y:S01]  /*0dd0*/  @!UP0 ULEA UR6, UR47, UR6, 0x18 ;  /* 0x000000062f068291 */ /* 0x000fe2000f8ec0ff */
[----:B------:R-:W-:Y:S01]  /*0de0*/  VOTEU.ALL UP0, P0 ;  /* 0x0000000000ff7886 */ /* 0x000fe20000000000 */
[----:B------:R-:W-:Y:S02]  /*0df0*/  UISETP.NE.AND UP4, UPT, UR25, URZ, UPT ;  /* 0x000000ff1900728c */ /* 0x000fe4000bf85270 */
[----:B--2---:R-:W-:Y:S01]  /*0e00*/  UISETP.EQ.U32.AND UP1, UPT, UR34, 0x1, UPT ;  /* 0x000000012200788c */ /* 0x004fe2000bf22070 */
[----:B------:R-:W2:Y:S07]  /*0e10*/  FENCE.VIEW.ASYNC.S ;  /* 0x00000000000073c6 */ /* 0x000eae0000000000 */
[----:B--2---:R2:W3:Y:S01]  /*0e20*/  @!UP0 SYNCS.EXCH.64 URZ, [UR6+0x100], UR4 ;  /* 0x0001000406ff85b2 */ /* 0x0044e20008000100 */
[----:B------:R-:W-:Y:S05]  /*0e30*/  BRA.U !UP1, `(.L_x_15) ;  /* 0x0000000109087547 */ /* 0x000fea000b800000 */
[----:B-1-3--:R-:W-:Y:S01]  /*0e40*/  UCGABAR_ARV ;  /* 0x00000000000079c7 */ /* 0x00afe20008000000 */
[----:B------:R-:W-:Y:S05]  /*0e50*/  BRA `(.L_x_16) ;  /* 0x0000000000047947 */ /* 0x000fea0003800000 */
.L_x_15:
[----:B-1-3--:R-:W-:Y:S01]  /*0e60*/  NOP ;  /* 0x0000000000007918 */ /* 0x00afe20000000000 */
.L_x_16:
[----:B------:R-:W1:Y:S01]  /*0e70*/  S2UR UR8, SR_CTAID.Y ;  /* 0x00000000000879c3 */ /* 0x000e620000002600 */
[----:B------:R-:W-:-:S05]  /*0e80*/  CS2R.32 R52, SR_CgaSize ;  /* 0x0000000000347805 */ /* 0x000fca0000008a00 */
[----:B------:R-:W-:-:S05]  /*0e90*/  IMAD R52, R52, -0xa0, RZ ;  /* 0xffffff6034347824 */ /* 0x000fca00078e02ff */
[----:B------:R-:W-:-:S14]  /*0ea0*/  R2UR UR9, R52 ;  /* 0x00000000340972ca */ /* 0x000fdc00000e0000 */
[----:B------:R-:W3:Y:S01]  /*0eb0*/  LDCU UR9, c[0x0][UR9+0x2b4] ;  /* 0x00005680090977ac */ /* 0x000ee20008000800 */
[----:B------:R-:W-:-:S05]  /*0ec0*/  CS2R.32 R52, SR_CgaSize ;  /* 0x0000000000347805 */ /* 0x000fca0000008a00 */
[----:B------:R-:W-:-:S05]  /*0ed0*/  IMAD R52, R52, -0xa0, RZ ;  /* 0xffffff6034347824 */ /* 0x000fca00078e02ff */
[----:B------:R-:W-:-:S14]  /*0ee0*/  R2UR UR10, R52 ;  /* 0x00000000340a72ca */ /* 0x000fdc00000e0000 */
[----:B------:R-:W4:Y:S01]  /*0ef0*/  LDCU UR10, c[0x0][UR10+0x2b0] ;  /* 0x000056000a0a77ac */ /* 0x000f220008000800 */
[----:B------:R-:W4:Y:S01]  /*0f00*/  S2UR UR31, SR_CTAID.X ;  /* 0x00000000001f79c3 */ /* 0x000f220000002500 */
[----:B--2---:R-:W-:Y:S02]  /*0f10*/  USHF.R.U32.HI UR4, URZ, 0x2, UR47 ;  /* 0x00000002ff047899 */ /* 0x004fe4000801162f */
[----:B------:R-:W-:Y:S02]  /*0f20*/  USHF.R.U32.HI UR7, URZ, 0x1, UR47 ;  /* 0x00000001ff077899 */ /* 0x000fe4000801162f */
[----:B------:R-:W-:Y:S02]  /*0f30*/  ULOP3.LUT UR44, UR4, 0x3, URZ, 0xc0, !UPT ;  /* 0x00000003042c7892 */ /* 0x000fe4000f8ec0ff */
[----:B------:R-:W-:Y:S01]  /*0f40*/  ULOP3.LUT UR5, UR48, 0xc, UR47, 0xf8, !UPT ;  /* 0x0000000c30057892 */ /* 0x000fe2000f8ef82f */
[----:B------:R-:W2:Y:S01]  /*0f50*/  S2UR UR36, SR_CTAID.Z ;  /* 0x00000000002479c3 */ /* 0x000ea20000002700 */
[----:B------:R-:W-:-:S05]  /*0f60*/  CS2R.32 R52, SR_CgaSize ;  /* 0x0000000000347805 */ /* 0x000fca0000008a00 */
[----:B------:R-:W-:-:S05]  /*0f70*/  IMAD R52, R52, -0xa0, RZ ;  /* 0xffffff6034347824 */ /* 0x000fca00078e02ff */
[----:B------:R-:W-:-:S14]  /*0f80*/  R2UR UR63, R52 ;  /* 0x00000000343f72ca */ /* 0x000fdc00000e0000 */
[----:B------:R-:W2:Y:S01]  /*0f90*/  LDCU UR63, c[0x0][UR63+0x2a0] ;  /* 0x000054003f3f77ac */ /* 0x000ea20008000800 */
[----:B------:R-:W2:Y:S01]  /*0fa0*/  LDCU UR29, c[0x0][0xb24] ;  /* 0x00016480ff1d77ac */ /* 0x000ea20008000800 */
[----:B-1----:R-:W-:Y:S01]  /*0fb0*/  I2FP.F32.U32 R2, UR8 ;  /* 0x0000000800027c45 */ /* 0x002fe20008201000 */
[----:B------:R-:W-:Y:S02]  /*0fc0*/  ULOP3.LUT UR32, UR7, 0x1, URZ, 0xc0, !UPT ;  /* 0x0000000107207892 */ /* 0x000fe4000f8ec0ff */
[----:B------:R-:W-:Y:S02]  /*0fd0*/  UISETP.GT.U32.AND UP0, UPT, UR5, 0xffff, UPT ;  /* 0x0000ffff0500788c */ /* 0x000fe4000bf04070 */
[----:B---3--:R-:W-:Y:S01]  /*0fe0*/  FMUL R2, R2, UR9 ;  /* 0x0000000902027c20 */ /* 0x008fe20008400000 */
[----:B------:R-:W-:Y:S01]  /*0ff0*/  ULOP3.LUT UR6, UR47, 0x3, URZ, 0xc0, !UPT ;  /* 0x000000032f067892 */ /* 0x000fe2000f8ec0ff */
[----:B----4-:R-:W-:Y:S01]  /*1000*/  I2FP.F32.U32 R3, UR31 ;  /* 0x0000001f00037c45 */ /* 0x010fe20008201000 */
[----:B------:R-:W-:-:S03]  /*1010*/  USEL UR5, UR5, 0xffff, !UP0 ;  /* 0x0000ffff05057887 */ /* 0x000fc6000c000000 */
[----:B------:R-:W1:Y:S01]  /*1020*/  F2I.U32.TRUNC.NTZ R2, R2 ;  /* 0x0000000200027305 */ /* 0x000e62000020f000 */
[----:B------:R-:W-:Y:S01]  /*1030*/  UISETP.GT.U32.AND UP1, UPT, UR6, 0xffff, UPT ;  /* 0x0000ffff0600788c */ /* 0x000fe2000bf24070 */
[----:B------:R-:W-:Y:S01]  /*1040*/  FMUL R3, R3, UR10 ;  /* 0x0000000a03037c20 */ /* 0x000fe20008400000 */
[----:B------:R-:W-:-:S05]  /*1050*/  CS2R.32 R52, SR_CgaSize ;  /* 0x0000000000347805 */ /* 0x000fca0000008a00 */
[----:B------:R-:W-:-:S05]  /*1060*/  IMAD R52, R52, -0xa0, RZ ;  /* 0xffffff6034347824 */ /* 0x000fca00078e02ff */
[----:B------:R-:W-:-:S14]  /*1070*/  R2UR UR10, R52 ;  /* 0x00000000340a72ca */ /* 0x000fdc00000e0000 */
[----:B------:R-:W3:Y:S01]  /*1080*/  LDCU UR10, c[0x0][UR10+0x2a4] ;  /* 0x000054800a0a77ac */ /* 0x000ee20008000800 */
[----:B------:R-:W-:Y:S01]  /*1090*/  ULOP3.LUT UR5, UR5, 0xffff, URZ, 0xc0, !UPT ;  /* 0x0000ffff05057892 */ /* 0x000fe2000f8ec0ff */
[----:B------:R-:W4:Y:S01]  /*10a0*/  F2I.U32.TRUNC.NTZ R3, R3 ;  /* 0x0000000300037305 */ /* 0x000f22000020f000 */
[----:B------:R-:W-:Y:S01]  /*10b0*/  USEL UR6, UR6, 0xffff, !UP1 ;  /* 0x0000ffff06067887 */ /* 0x000fe2000c800000 */
[----:B------:R-:W-:Y:S01]  /*10c0*/  UMOV UR21, 0x5 ;  /* 0x0000000500157882 */ /* 0x000fe20000000000 */
[----:B------:R-:W-:Y:S02]  /*10d0*/  USHF.L.U32 UR27, UR47, 0x8, URZ ;  /* 0x000000082f1b7899 */ /* 0x000fe400080006ff */
[----:B------:R-:W-:Y:S01]  /*10e0*/  USHF.L.U32 UR21, UR21, UR5, URZ ;  /* 0x0000000515157299 */ /* 0x000fe200080006ff */
[----:B-1----:R-:W-:Y:S01]  /*10f0*/  R2UR UR4, R2 ;  /* 0x00000000020472ca */ /* 0x002fe200000e0000 */
[----:B------:R-:W-:Y:S01]  /*1100*/  USHF.L.U32 UR26, UR47, 0xa, URZ ;  /* 0x0000000a2f1a7899 */ /* 0x000fe200080006ff */
[----:B------:R-:W-:Y:S01]  /*1110*/  PRMT R2, RZ, 0x7610, R2 ;  /* 0x00007610ff027816 */ /* 0x000fe20000000002 */
[----:B------:R-:W-:Y:S01]  /*1120*/  ULOP3.LUT UR6, UR6, 0xffff, URZ, 0xc0, !UPT ;  /* 0x0000ffff06067892 */ /* 0x000fe2000f8ec0ff */
[----:B------:R-:W-:Y:S01]  /*1130*/  UMOV UR24, 0x1111 ;  /* 0x0000111100187882 */ /* 0x000fe20000000000 */
[----:B------:R-:W1:Y:S01]  /*1140*/  LDCU UR45, c[0x0][0xb24] ;  /* 0x00016480ff2d77ac */ /* 0x000e620008000800 */
[----:B----4-:R-:W-:-:S02]  /*1150*/  R2UR UR7, R3 ;  /* 0x00000000030772ca */ /* 0x010fc400000e0000 */
[----:B------:R-:W-:Y:S01]  /*1160*/  PRMT R3, RZ, 0x7610, R3 ;  /* 0x00007610ff037816 */ /* 0x000fe20000000003 */
[----:B------:R-:W4:Y:S04]  /*1170*/  LDCU UR33, c[0x0][0xb30] ;  /* 0x00016600ff2177ac */ /* 0x000f280008000800 */
[----:B------:R-:W-:Y:S02]  /*1180*/  UIADD3 UR4, UPT, UPT, -UR4, URZ, URZ ;  /* 0x000000ff04047290 */ /* 0x000fe4000fffe1ff */
[----:B------:R-:W-:Y:S02]  /*1190*/  UISETP.NE.AND UP5, UPT, UR25, 0x2, UPT ;  /* 0x000000021900788c */ /* 0x000fe4000bfa5270 */
[----:B---3--:R-:W-:Y:S02]  /*11a0*/  UIMAD UR4, UR10, UR4, UR8 ;  /* 0x000000040a0472a4 */ /* 0x008fe4000f8e0208 */
[----:B------:R-:W-:-:S02]  /*11b0*/  UIADD3 UR5, UPT, UPT, -UR7, URZ, URZ ;  /* 0x000000ff07057290 */ /* 0x000fc4000fffe1ff */
[----:B------:R-:W-:Y:S02]  /*11c0*/  ULOP3.LUT UR27, UR27, 0xc00, URZ, 0xc0, !UPT ;  /* 0x00000c001b1b7892 */ /* 0x000fe4000f8ec0ff */
[----:B------:R-:W-:Y:S01]  /*11d0*/  IMAD.U32 R52, RZ, RZ, UR4 ;  /* 0x00000004ff347e24 */ /* 0x000fe2000f8e00ff */
[----:B------:R-:W-:Y:S02]  /*11e0*/  ULOP3.LUT UR26, UR26, 0x800, URZ, 0xc0, !UPT ;  /* 0x000008001a1a7892 */ /* 0x000fe4000f8ec0ff */
[----:B--2---:R-:W-:Y:S01]  /*11f0*/  UISETP.GE.AND UP6, UPT, UR29, 0x1, UPT ;  /* 0x000000011d00788c */ /* 0x004fe2000bfc6270 */
[----:B------:R-:W-:Y:S01]  /*1200*/  UMOV UR28, UR8 ;  /* 0x00000008001c7c82 */ /* 0x000fe20008000000 */
[----:B------:R-:W-:Y:S01]  /*1210*/  UMOV UR20, UR31 ;  /* 0x0000001f00147c82 */ /* 0x000fe20008000000 */
[----:B------:R-:W-:Y:S02]  /*1220*/  USHF.L.U32 UR24, UR24, UR6, URZ ;  /* 0x0000000618187299 */ /* 0x000fe400080006ff */
[----:B------:R-:W-:Y:S01]  /*1230*/  UIMAD UR63, UR63, UR5, UR31 ;  /* 0x000000053f3f72a4 */ /* 0x000fe2000f8e021f */
[----:B-1--4-:R-:W-:Y:S11]  /*1240*/  BRA.U UP4, `(.L_x_17) ;  /* 0x0000000104b07547 */ /* 0x012ff6000b800000 */
[----:B------:R-:W-:Y:S01]  /*1250*/  R2UR UR17, R52 ;  /* 0x00000000341172ca */ /* 0x000fe200000e0000 */
[----:B------:R-:W-:-:S12]  /*1260*/  ULOP3.LUT UR4, UR63, 0x2, URZ, 0x3c, !UPT ;  /* 0x000000023f047892 */ /* 0x000fd8000f8e3cff */
[----:B------:R-:W-:Y:S02]  /*1270*/  UISETP.NE.AND UP0, UPT, UR17, URZ, UPT ;  /* 0x000000ff1100728c */ /* 0x000fe4000bf05270 */
[----:B------:R-:W-:Y:S02]  /*1280*/  UISETP.NE.AND UP2, UPT, UR17, 0x1, UPT ;  /* 0x000000011100788c */ /* 0x000fe4000bf45270 */
[----:B------:R-:W-:Y:S02]  /*1290*/  UISETP.GT.U32.AND UP1, UPT, UR63, 0x1, UP0 ;  /* 0x000000013f00788c */ /* 0x000fe40008724070 */
[----:B------:R-:W-:Y:S02]  /*12a0*/  UISETP.GT.U32.AND UP0, UPT, UR4, 0x1, UP0 ;  /* 0x000000010400788c */ /* 0x000fe40008704070 */
[----:B------:R-:W-:Y:S02]  /*12b0*/  USEL UR7, URZ, 0x1, UP1 ;  /* 0x00000001ff077887 */ /* 0x000fe40008800000 */
[----:B------:R-:W-:-:S02]  /*12c0*/  USEL UR8, URZ, 0x2, UP1 ;  /* 0x00000002ff087887 */ /* 0x000fc40008800000 */
[----:B------:R-:W-:Y:S02]  /*12d0*/  UISETP.GT.U32.AND UP1, UPT, UR63, 0x1, UP2 ;  /* 0x000000013f00788c */ /* 0x000fe40009724070 */
[----:B------:R-:W-:Y:S02]  /*12e0*/  USEL UR12, URZ, 0x4, UP0 ;  /* 0x00000004ff0c7887 */ /* 0x000fe40008000000 */
[----:B------:R-:W-:Y:S02]  /*12f0*/  USEL UR15, URZ, 0x8, UP0 ;  /* 0x00000008ff0f7887 */ /* 0x000fe40008000000 */
[----:B------:R-:W-:Y:S02]  /*1300*/  UISETP.GT.U32.AND UP0, UPT, UR4, 0x1, UP2 ;  /* 0x000000010400788c */ /* 0x000fe40009704070 */
[----:B------:R-:W-:Y:S02]  /*1310*/  USEL UR6, URZ, 0x10, UP1 ;  /* 0x00000010ff067887 */ /* 0x000fe40008800000 */
[----:B------:R-:W-:-:S02]  /*1320*/  USEL UR11, URZ, 0x20, UP1 ;  /* 0x00000020ff0b7887 */ /* 0x000fc40008800000 */
[----:B------:R-:W-:Y:S02]  /*1330*/  UISETP.NE.AND UP1, UPT, UR17, 0x2, UPT ;  /* 0x000000021100788c */ /* 0x000fe4000bf25270 */
[----:B------:R-:W-:Y:S02]  /*1340*/  USEL UR14, URZ, 0x40, UP0 ;  /* 0x00000040ff0e7887 */ /* 0x000fe40008000000 */
[----:B------:R-:W-:Y:S02]  /*1350*/  USEL UR16, URZ, 0x80, UP0 ;  /* 0x00000080ff107887 */ /* 0x000fe40008000000 */
[----:B------:R-:W-:Y:S02]  /*1360*/  UISETP.GT.U32.AND UP0, UPT, UR63, 0x1, UP1 ;  /* 0x000000013f00788c */ /* 0x000fe40008f04070 */
[----:B------:R-:W-:Y:S02]  /*1370*/  UISETP.NE.AND UP2, UPT, UR17, 0x3, UPT ;  /* 0x000000031100788c */ /* 0x000fe4000bf45270 */
[----:B------:R-:W-:-:S02]  /*1380*/  USEL UR5, URZ, 0x100, UP0 ;  /* 0x00000100ff057887 */ /* 0x000fc40008000000 */
[----:B------:R-:W-:Y:S02]  /*1390*/  USEL UR10, URZ, 0x200, UP0 ;  /* 0x00000200ff0a7887 */ /* 0x000fe40008000000 */
[----:B------:R-:W-:Y:S02]  /*13a0*/  UISETP.GT.U32.AND UP0, UPT, UR63, 0x1, UP2 ;  /* 0x000000013f00788c */ /* 0x000fe40009704070 */
[----:B------:R-:W-:Y:S02]  /*13b0*/  UIADD3 UR5, UPT, UPT, UR5, UR6, UR7 ;  /* 0x0000000605057290 */ /* 0x000fe4000fffe007 */
[----:B------:R-:W-:Y:S02]  /*13c0*/  USEL UR9, URZ, 0x1000, UP0 ;  /* 0x00001000ff097887 */ /* 0x000fe40008000000 */
[----:B------:R-:W-:Y:S02]  /*13d0*/  USEL UR13, URZ, 0x2000, UP0 ;  /* 0x00002000ff0d7887 */ /* 0x000fe40008000000 */
[----:B------:R-:W-:-:S02]  /*13e0*/  UIADD3 UR5, UPT, UPT, UR8, UR9, UR5 ;  /* 0x0000000908057290 */ /* 0x000fc4000fffe005 */
[----:B------:R-:W-:Y:S02]  /*13f0*/  UISETP.GT.U32.AND UP1, UPT, UR4, 0x1, UP1 ;  /* 0x000000010400788c */ /* 0x000fe40008f24070 */
[----:B------:R-:W-:Y:S02]  /*1400*/  UIADD3 UR5, UPT, UPT, UR10, UR11, UR5 ;  /* 0x0000000b0a057290 */ /* 0x000fe4000fffe005 */
[----:B------:R-:W-:Y:S02]  /*1410*/  UISETP.GT.U32.AND UP0, UPT, UR4, 0x1, UP2 ;  /* 0x000000010400788c */ /* 0x000fe40009704070 */
[----:B------:R-:W-:Y:S02]  /*1420*/  USEL UR4, URZ, 0x400, UP1 ;  /* 0x00000400ff047887 */ /* 0x000fe40008800000 */
[----:B------:R-:W-:Y:S02]  /*1430*/  UIADD3 UR5, UPT, UPT, UR12, UR13, UR5 ;  /* 0x0000000d0c057290 */ /* 0x000fe4000fffe005 */
[----:B------:R-:W-:-:S02]  /*1440*/  USEL UR6, URZ, 0x4000, UP0 ;  /* 0x00004000ff067887 */ /* 0x000fc40008000000 */
[----:B------:R-:W-:Y:S02]  /*1450*/  UIADD3 UR5, UPT, UPT, UR4, UR14, UR5 ;  /* 0x0000000e04057290 */ /* 0x000fe4000fffe005 */
[----:B------:R-:W-:Y:S02]  /*1460*/  USEL UR7, URZ, 0x800, UP1 ;  /* 0x00000800ff077887 */ /* 0x000fe40008800000 */
[----:B------:R-:W-:Y:S02]  /*1470*/  ULOP3.LUT UR4, UR63, 0xfffffffe, URZ, 0xc0, !UPT ;  /* 0xfffffffe3f047892 */ /* 0x000fe4000f8ec0ff */
[----:B------:R-:W-:Y:S02]  /*1480*/  UIADD3 UR5, UPT, UPT, UR15, UR6, UR5 ;  /* 0x000000060f057290 */ /* 0x000fe4000fffe005 */
[----:B------:R-:W-:Y:S02]  /*1490*/  ULEA UR4, UR17, UR4, 0x2 ;  /* 0x0000000411047291 */ /* 0x000fe4000f8e10ff */
[----:B------:R-:W-:-:S02]  /*14a0*/  USEL UR6, URZ, 0x8000, UP0 ;  /* 0x00008000ff067887 */ /* 0x000fc40008000000 */
[----:B------:R-:W-:-:S03]  /*14b0*/  UIADD3 UR5, UPT, UPT, UR7, UR16, UR5 ;  /* 0x0000001007057290 */ /* 0x000fc6000fffe005 */
[----:B------:R-:W-:Y:S01]  /*14c0*/  UMOV UR7, 0x3 ;  /* 0x0000000300077882 */ /* 0x000fe20000000000 */
[----:B------:R-:W-:Y:S02]  /*14d0*/  UIADD3 UR5, UPT, UPT, UR5, UR6, URZ ;  /* 0x0000000605057290 */ /* 0x000fe4000fffe0ff */
[----:B------:R-:W-:-:S04]  /*14e0*/  USHF.L.U32 UR4, UR7, UR4, URZ ;  /* 0x0000000407047299 */ /* 0x000fc800080006ff */
[----:B------:R-:W-:Y:S02]  /*14f0*/  MOV R3, UR5 ;  /* 0x0000000500037c02 */ /* 0x000fe40008000f00 */
[----:B------:R-:W-:Y:S02]  /*1500*/  IMAD.U32 R2, RZ, RZ, UR4 ;  /* 0x00000004ff027e24 */ /* 0x000fe4000f8e00ff */
.L_x_17:
[----:B------:R-:W-:Y:S05]  /*1510*/  BRA.U !UP6, `(.L_x_18) ;  /* 0x000000010ed47547 */ /* 0x000fea000b800000 */
[----:B------:R-:W1:Y:S01]  /*1520*/  LDCU.128 UR12, c[0x0][0xb10] ;  /* 0x00016200ff0c77ac */ /* 0x000e620008000c00 */
[----:B------:R-:W2:Y:S01]  /*1530*/  LDCU UR6, c[0x0][0x370] ;  /* 0x00006e00ff0677ac */ /* 0x000ea20008000800 */
[----:B------:R-:W3:Y:S01]  /*1540*/  LDCU UR5, c[0x0][0x374] ;  /* 0x00006e80ff0577ac */ /* 0x000ee20008000800 */
[----:B------:R-:W4:Y:S01]  /*1550*/  LDCU UR30, c[0x0][0xb0c] ;  /* 0x00016180ff1e77ac */ /* 0x000f220008000800 */
[----:B------:R-:W4:Y:S01]  /*1560*/  LDCU UR4, c[0x0][0xb20] ;  /* 0x00016400ff0477ac */ /* 0x000f220008000800 */
[----:B------:R-:W4:Y:S01]  /*1570*/  LDCU.64 UR8, c[0x0][0xb28] ;  /* 0x00016500ff0877ac */ /* 0x000f220008000a00 */
[----:B-1----:R-:W-:Y:S02]  /*1580*/  UISETP.NE.AND UP0, UPT, UR14, 0x1, UPT ;  /* 0x000000010e00788c */ /* 0x002fe4000bf05270 */
[----:B---3--:R-:W-:Y:S02]  /*1590*/  UIMAD.WIDE.U32 UR10, UR5, UR15, URZ ;  /* 0x0000000f050a72a5 */ /* 0x008fe4000f8e00ff */
[----:B--2---:R-:W-:-:S02]  /*15a0*/  UIMAD.WIDE.U32 UR18, UR6, UR12, URZ ;  /* 0x0000000c061272a5 */ /* 0x004fc4000f8e00ff */
[----:B----4-:R-:W-:Y:S02]  /*15b0*/  UISETP.NE.AND UP1, UPT, UR30, 0x1, UPT ;  /* 0x000000011e00788c */ /* 0x010fe4000bf25270 */
[----:B------:R-:W-:Y:S01]  /*15c0*/  UISETP.NE.AND UP2, UPT, UR29, 0x1, UPT ;  /* 0x000000011d00788c */ /* 0x000fe2000bf45270 */
[----:B------:R-:W-:Y:S02]  /*15d0*/  UMOV UR10, UR11 ;  /* 0x0000000b000a7c82 */ /* 0x000fe40008000000 */
[----:B------:R-:W-:Y:S01]  /*15e0*/  UMOV UR18, UR19 ;  /* 0x0000001300127c82 */ /* 0x000fe20008000000 */
[----:B------:R-:W-:Y:S02]  /*15f0*/  @UP0 USHF.R.U32.HI UR5, URZ, UR4, UR10 ;  /* 0x00000004ff050299 */ /* 0x000fe4000801160a */
[----:B------:R-:W-:Y:S02]  /*1600*/  UIMAD.WIDE.U32 UR22, UR28, UR15, URZ ;  /* 0x0000000f1c1672a5 */ /* 0x000fe4000f8e00ff */
[----:B------:R-:W-:-:S02]  /*1610*/  UIMAD.WIDE.U32 UR10, UR5, UR8, URZ ;  /* 0x00000008050a72a5 */ /* 0x000fc4000f8e00ff */
[----:B------:R-:W-:Y:S02]  /*1620*/  @UP1 USHF.R.U32.HI UR6, URZ, UR13, UR18 ;  /* 0x0000000dff061299 */ /* 0x000fe40008011612 */
[----:B------:R-:W-:Y:S02]  /*1630*/  UIMAD.WIDE.U32 UR16, UR31, UR12, URZ ;  /* 0x0000000c1f1072a5 */ /* 0x000fe4000f8e00ff */
[----:B------:R-:W-:Y:S01]  /*1640*/  UIMAD.WIDE.U32 UR18, UR6, UR8, URZ ;  /* 0x00000008061272a5 */ /* 0x000fe2000f8e00ff */
[----:B------:R-:W-:Y:S01]  /*1650*/  UMOV UR22, UR23 ;  /* 0x0000001700167c82 */ /* 0x000fe20008000000 */
[----:B------:R-:W-:Y:S01]  /*1660*/  UMOV UR10, UR11 ;  /* 0x0000000b000a7c82 */ /* 0x000fe20008000000 */
[----:B------:R-:W-:Y:S02]  /*1670*/  USHF.R.U32.HI UR22, URZ, UR4, UR22 ;  /* 0x00000004ff167299 */ /* 0x000fe40008011616 */
[----:B------:R-:W-:Y:S02]  /*1680*/  @UP2 USHF.R.U32.HI UR5, URZ, UR9, UR10 ;  /* 0x00000009ff052299 */ /* 0x000fe4000801160a */
[----:B------:R-:W-:Y:S01]  /*1690*/  UMOV UR7, UR19 ;  /* 0x0000001300077c82 */ /* 0x000fe20008000000 */
[----:B------:R-:W-:Y:S01]  /*16a0*/  UMOV UR16, UR17 ;  /* 0x0000001100107c82 */ /* 0x000fe20008000000 */
[----:B------:R-:W-:-:S02]  /*16b0*/  @UP2 USHF.R.U32.HI UR6, URZ, UR9, UR7 ;  /* 0x00000009ff062299 */ /* 0x000fc40008011607 */
[----:B------:R-:W-:Y:S02]  /*16c0*/  USHF.R.U32.HI UR16, URZ, UR13, UR16 ;  /* 0x0000000dff107299 */ /* 0x000fe40008011610 */
[----:B------:R-:W-:Y:S02]  /*16d0*/  USEL UR4, UR28, UR22, !UP0 ;  /* 0x000000161c047287 */ /* 0x000fe4000c000000 */
[----:B------:R-:W-:Y:S02]  /*16e0*/  UIMAD UR7, UR5, UR29, URZ ;  /* 0x0000001d050772a4 */ /* 0x000fe4000f8e02ff */
[----:B------:R-:W-:Y:S02]  /*16f0*/  USEL UR5, UR31, UR16, !UP1 ;  /* 0x000000101f057287 */ /* 0x000fe4000c800000 */
[----:B------:R-:W-:Y:S02]  /*1700*/  UIMAD UR12, UR6, UR29, URZ ;  /* 0x0000001d060c72a4 */ /* 0x000fe4000f8e02ff */
[----:B------:R-:W-:-:S02]  /*1710*/  UISETP.GE.AND UP0, UPT, UR4, UR7, UPT ;  /* 0x000000070400728c */ /* 0x000fc4000bf06270 */
[----:B------:R-:W-:Y:S02]  /*1720*/  UIMAD.WIDE.U32 UR10, UR4, UR8, URZ ;  /* 0x00000008040a72a5 */ /* 0x000fe4000f8e00ff */
[----:B------:R-:W-:Y:S02]  /*1730*/  UISETP.GE.OR UP0, UPT, UR5, UR12, UP0 ;  /* 0x0000000c0500728c */ /* 0x000fe40008706670 */
[----:B------:R-:W-:Y:S02]  /*1740*/  UIMAD.WIDE.U32 UR12, UR5, UR8, URZ ;  /* 0x00000008050c72a5 */ /* 0x000fe4000f8e00ff */
[----:B------:R-:W-:Y:S01]  /*1750*/  UIADD3 UR10, UPT, UPT, -UR4, URZ, URZ ;  /* 0x000000ff040a7290 */ /* 0x000fe2000fffe1ff */
[----:B------:R-:W-:Y:S01]  /*1760*/  UMOV UR8, UR11 ;  /* 0x0000000b00087c82 */ /* 0x000fe20008000000 */
[----:B------:R-:W-:Y:S02]  /*1770*/  UIADD3 UR20, UPT, UPT, -UR5, URZ, URZ ;  /* 0x000000ff05147290 */ /* 0x000fe4000fffe1ff */
[----:B------:R-:W-:-:S03]  /*1780*/  USHF.R.U32.HI UR8, URZ, UR9, UR8 ;  /* 0x00000009ff087299 */ /* 0x000fc60008011608 */
[----:B------:R-:W-:Y:S01]  /*1790*/  @!UP0 UMOV UR7, UR13 ;  /* 0x0000000d00078c82 */ /* 0x000fe20008000000 */
[----:B------:R-:W-:Y:S02]  /*17a0*/  UIMAD UR28, UR14, UR10, UR28 ;  /* 0x0000000a0e1c72a4 */ /* 0x000fe4000f8e021c */
[----:B------:R-:W-:Y:S02]  /*17b0*/  USEL UR8, UR4, UR8, !UP2 ;  /* 0x0000000804087287 */ /* 0x000fe4000d000000 */
[----:B------:R-:W-:Y:S02]  /*17c0*/  @!UP0 USHF.R.U32.HI UR7, URZ, UR9, UR7 ;  /* 0x00000009ff078299 */ /* 0x000fe40008011607 */
[----:B------:R-:W-:Y:S02]  /*17d0*/  UIADD3 UR9, UPT, UPT, -UR8, URZ, URZ ;  /* 0x000000ff08097290 */ /* 0x000fe4000fffe1ff */
[----:B------:R-:W-:Y:S02]  /*17e0*/  @!UP0 USEL UR7, UR5, UR7, !UP2 ;  /* 0x0000000705078287 */ /* 0x000fe4000d000000 */
[----:B------:R-:W-:-:S02]  /*17f0*/  UIMAD UR9, UR29, UR9, UR4 ;  /* 0x000000091d0972a4 */ /* 0x000fc4000f8e0204 */
[----:B------:R-:W-:Y:S02]  /*1800*/  @!UP0 UIADD3 UR8, UPT, UPT, UR8, -UR7, URZ ;  /* 0x8000000708088290 */ /* 0x000fe4000fffe0ff */
[----:B------:R-:W-:Y:S02]  /*1810*/  @!UP0 UIMAD UR6, UR9, UR6, UR7 ;  /* 0x00000006090682a4 */ /* 0x000fe4000f8e0207 */
[----:B------:R-:W-:Y:S02]  /*1820*/  @!UP0 UIMAD UR4, UR8, UR29, UR5 ;  /* 0x0000001d080482a4 */ /* 0x000fe4000f8e0205 */
[----:B------:R-:W-:Y:S02]  /*1830*/  UIMAD UR20, UR30, UR20, UR31 ;  /* 0x000000141e1472a4 */ /* 0x000fe4000f8e021f */
[----:B------:R-:W-:Y:S01]  /*1840*/  UIMAD UR28, UR4, UR14, UR28 ;  /* 0x0000000e041c72a4 */ /* 0x000fe2000f8e021c */
[----:B------:R-:W-:Y:S02]  /*1850*/  @!UP0 UMOV UR5, UR6 ;  /* 0x0000000600058c82 */ /* 0x000fe40008000000 */
[----:B------:R-:W-:-:S12]  /*1860*/  UIMAD UR20, UR5, UR30, UR20 ;  /* 0x0000001e051472a4 */ /* 0x000fd8000f8e0214 */
.L_x_18:
[----:B------:R-:W-:-:S09]  /*1870*/  UISETP.NE.AND UP0, UPT, UR33, 0x1, UPT ;  /* 0x000000012100788c */ /* 0x000fd2000bf05270 */
[----:B------:R-:W-:Y:S05]  /*1880*/  BRA.U UP0, `(.L_x_19) ;  /* 0x0000000100447547 */ /* 0x000fea000b800000 */
[----:B------:R-:W1:Y:S01]  /*1890*/  LDCU.128 UR8, c[0x0][0xb10] ;  /* 0x00016200ff0877ac */ /* 0x000e620008000c00 */
[----:B------:R-:W2:Y:S01]  /*18a0*/  LDCU UR12, c[0x0][0xb0c] ;  /* 0x00016180ff0c77ac */ /* 0x000ea20008000800 */
[----:B------:R-:W3:Y:S01]  /*18b0*/  LDCU UR13, c[0x0][0xb20] ;  /* 0x00016400ff0d77ac */ /* 0x000ee20008000800 */
[----:B-1----:R-:W-:Y:S02]  /*18c0*/  UIMAD.WIDE.U32 UR6, UR20, UR8, URZ ;  /* 0x00000008140672a5 */ /* 0x002fe4000f8e00ff */
[----:B------:R-:W-:Y:S02]  /*18d0*/  UIMAD.WIDE.U32 UR4, UR28, UR11, URZ ;  /* 0x0000000b1c0472a5 */ /* 0x000fe4000f8e00ff */
[----:B--2---:R-:W-:Y:S02]  /*18e0*/  UISETP.NE.AND UP1, UPT, UR12, 0x1, UPT ;  /* 0x000000010c00788c */ /* 0x004fe4000bf25270 */
[----:B------:R-:W-:Y:S01]  /*18f0*/  UISETP.NE.AND UP0, UPT, UR10, 0x1, UPT ;  /* 0x000000010a00788c */ /* 0x000fe2000bf05270 */
[----:B------:R-:W-:-:S02]  /*1900*/  UMOV UR6, UR7 ;  /* 0x0000000700067c82 */ /* 0x000fc40008000000 */
[----:B------:R-:W-:Y:S01]  /*1910*/  UMOV UR4, UR5 ;  /* 0x0000000500047c82 */ /* 0x000fe20008000000 */
[----:B------:R-:W-:Y:S02]  /*1920*/  USHF.R.U32.HI UR9, URZ, UR9, UR6 ;  /* 0x00000009ff097299 */ /* 0x000fe40008011606 */
[----:B---3--:R-:W-:Y:S02]  /*1930*/  USHF.R.U32.HI UR4, URZ, UR13, UR4 ;  /* 0x0000000dff047299 */ /* 0x008fe40008011604 */
[----:B------:R-:W-:Y:S02]  /*1940*/  USEL UR5, UR20, UR9, !UP1 ;  /* 0x0000000914057287 */ /* 0x000fe4000c800000 */
[----:B------:R-:W-:-:S04]  /*1950*/  USEL UR4, UR28, UR4, !UP0 ;  /* 0x000000041c047287 */ /* 0x000fc8000c000000 */
[----:B------:R-:W-:Y:S02]  /*1960*/  UIADD3 UR6, UPT, UPT, -UR4, UR5, URZ ;  /* 0x0000000504067290 */ /* 0x000fe4000fffe1ff */
[----:B------:R-:W-:Y:S02]  /*1970*/  UIADD3 UR4, UPT, UPT, UR4, -UR5, URZ ;  /* 0x8000000504047290 */ /* 0x000fe4000fffe0ff */
[----:B------:R-:W-:Y:S02]  /*1980*/  UIMAD UR28, UR6, UR10, UR28 ;  /* 0x0000000a061c72a4 */ /* 0x000fe4000f8e021c */
[----:B------:R-:W-:-:S12]  /*1990*/  UIMAD UR20, UR4, UR12, UR20 ;  /* 0x0000000c041472a4 */ /* 0x000fd8000f8e0214 */
.L_x_19:
[----:B------:R-:W-:-:S09]  /*19a0*/  UISETP.EQ.U32.AND UP0, UPT, UR34, 0x1, UPT ;  /* 0x000000012200788c */ /* 0x000fd2000bf02070 */
[----:B------:R-:W-:Y:S05]  /*19b0*/  BRA.U !UP0, `(.L_x_20) ;  /* 0x00000001080c7547 */ /* 0x000fea000b800000 */
[----:B------:R-:W-:Y:S01]  /*19c0*/  UCGABAR_WAIT ;  /* 0x0000000000007dc7 */ /* 0x000fe20008000000 */
[----:B------:R-:W-:Y:S01]  /*19d0*/  CCTL.IVALL ;  /* 0x00000000ff00798f */ /* 0x000fe20002000000 */
[----:B------:R-:W-:Y:S05]  /*19e0*/  BRA `(.L_x_21) ;  /* 0x0000000000047947 */ /* 0x000fea0003800000 */
.L_x_20:
[----:B------:R-:W-:Y:S06]  /*19f0*/  BAR.SYNC.DEFER_BLOCKING 0x0 ;  /* 0x0000000000007b1d */ /* 0x000fec0000010000 */
.L_x_21:
[----:B------:R-:W-:Y:S05]  /*1a00*/  BRA.U UP5, `(.L_x_22) ;  /* 0x0000001105e47547 */ /* 0x000fea000b800000 */
[----:B------:R-:W1:Y:S01]  /*1a10*/  LDCU UR6, c[0x0][0x38c] ;  /* 0x00007180ff0677ac */ /* 0x000e620008000800 */
[----:B------:R-:W-:Y:S01]  /*1a20*/  PLOP3.LUT P1, PT, PT, PT, UP3, 0x80, 0x8 ;  /* 0x000000000008781c */ /* 0x000fe20003f2f038 */
[----:B------:R-:W-:Y:S01]  /*1a30*/  IMAD.MOV.U32 R12, RZ, RZ, 0x1 ;  /* 0x00000001ff0c7424 */ /* 0x000fe200078e00ff */
[----:B------:R-:W-:Y:S01]  /*1a40*/  ISETP.NE.AND P2, PT, R0, RZ, P3 ;  /* 0x000000ff0000720c */ /* 0x000fe20001f45270 */
[----:B------:R-:W-:Y:S01]  /*1a50*/  USHF.L.U32 UR7, UR31, 0x6, URZ ;  /* 0x000000061f077899 */ /* 0x000fe200080006ff */
[----:B------:R-:W-:Y:S01]  /*1a60*/  PLOP3.LUT P1, PT, P1, PT, PT, 0x8, 0x80 ;  /* 0x000000000080781c */ /* 0x000fe20000f2e170 */
[----:B------:R-:W-:Y:S01]  /*1a70*/  UISETP.NE.AND UP1, UPT, UR25, URZ, UPT ;  /* 0x000000ff1900728c */ /* 0x000fe2000bf25270 */
[----:B------:R-:W-:Y:S01]  /*1a80*/  CS2R R10, SRZ ;  /* 0x00000000000a7805 */ /* 0x000fe2000001ff00 */
[----:B------:R-:W-:Y:S01]  /*1a90*/  IMAD.MOV.U32 R9, RZ, RZ, RZ ;  /* 0x000000ffff097224 */ /* 0x000fe200078e00ff */
[----:B------:R-:W2:Y:S01]  /*1aa0*/  LDCU UR40, c[0x0][0x370] ;  /* 0x00006e00ff2877ac */ /* 0x000ea20008000800 */
[----:B------:R-:W-:Y:S01]  /*1ab0*/  IMAD.MOV.U32 R8, RZ, RZ, 0x1 ;  /* 0x00000001ff087424 */ /* 0x000fe200078e00ff */
[----:B------:R-:W-:Y:S01]  /*1ac0*/  USEL UR25, UR46, 0x2, UP1 ;  /* 0x000000022e197887 */ /* 0x000fe20008800000 */
[----:B------:R-:W3:Y:S01]  /*1ad0*/  LDCU.64 UR30, c[0x0][0x348] ;  /* 0x00006900ff1e77ac */ /* 0x000ee20008000a00 */
[----:B-1----:R-:W-:-:S02]  /*1ae0*/  UIADD3 UR5, UPT, UPT, UR6, 0x3f, URZ ;  /* 0x0000003f06057890 */ /* 0x002fc4000fffe0ff */
[----:B------:R-:W-:Y:S02]  /*1af0*/  UIADD3 UR49, UPT, UPT, UR6, 0x7e, URZ ;  /* 0x0000007e06317890 */ /* 0x000fe4000fffe0ff */
[----:B------:R-:W-:Y:S01]  /*1b00*/  USHF.R.S32.HI UR4, URZ, 0x1f, UR5 ;  /* 0x0000001fff047899 */ /* 0x000fe20008011405 */
[----:B------:R-:W1:Y:S03]  /*1b10*/  LDCU UR39, c[0x0][0x374] ;  /* 0x00006e80ff2777ac */ /* 0x000e660008000800 */
[----:B------:R-:W-:Y:S02]  /*1b20*/  ULEA.HI UR4, UR4, UR5, URZ, 0x6 ;  /* 0x0000000504047291 */ /* 0x000fe4000f8f30ff */
[----:B------:R-:W-:Y:S02]  /*1b30*/  ULOP3.LUT UR5, UR7, 0x40, URZ, 0xc0, !UPT ;  /* 0x0000004007057892 */ /* 0x000fe4000f8ec0ff */
[----:B------:R-:W-:-:S02]  /*1b40*/  USHF.R.S32.HI UR42, URZ, 0x6, UR4 ;  /* 0x00000006ff2a7899 */ /* 0x000fc40008011404 */
[----:B------:R-:W-:Y:S02]  /*1b50*/  UIADD3 UR4, UPT, UPT, UR6, -0x1, URZ ;  /* 0xffffffff06047890 */ /* 0x000fe4000fffe0ff */
[----:B------:R-:W-:Y:S02]  /*1b60*/  UISETP.LT.U32.AND UP0, UPT, UR42, 0x3, UPT ;  /* 0x000000032a00788c */ /* 0x000fe4000bf01070 */
[----:B------:R-:W-:Y:S02]  /*1b70*/  UISETP.GE.U32.AND UP2, UPT, UR4, -0x7f, UPT ;  /* 0xffffff810400788c */ /* 0x000fe4000bf46070 */
[----:B------:R-:W-:Y:S02]  /*1b80*/  USEL UR41, UR42, 0x3, UP0 ;  /* 0x000000032a297887 */ /* 0x000fe40008000000 */
[----:B------:R-:W-:Y:S02]  /*1b90*/  ULEA UR48, UR32, UR5, 0x5 ;  /* 0x0000000520307291 */ /* 0x000fe4000f8e28ff */
[----:B------:R-:W-:-:S02]  /*1ba0*/  UIADD3 UR4, UPT, UPT, UR41, -0x1, URZ ;  /* 0xffffffff29047890 */ /* 0x000fc4000fffe0ff */
[----:B------:R-:W-:Y:S02]  /*1bb0*/  ULEA UR44, UR44, UR5, 0x4 ;  /* 0x000000052c2c7291 */ /* 0x000fe4000f8e20ff */
[----:B------:R-:W-:Y:S02]  /*1bc0*/  UIADD3 UR46, UPT, UPT, UR42, -UR41, URZ ;  /* 0x800000292a2e7290 */ /* 0x000fe4000fffe0ff */
[----:B------:R-:W-:Y:S01]  /*1bd0*/  @UP2 UIADD3 UR4, UPT, UPT, UR41, URZ, URZ ;  /* 0x000000ff29042290 */ /* 0x000fe2000fffe0ff */
[----:B------:R-:W-:-:S03]  /*1be0*/  UMOV UR7, URZ ;  /* 0x000000ff00077c82 */ /* 0x000fc60008000000 */
[----:B------:R-:W-:Y:S02]  /*1bf0*/  UIADD3 UR29, UPT, UPT, UR4, 0x1, URZ ;  /* 0x00000001041d7890 */ /* 0x000fe4000fffe0ff */
[----:B-123--:R-:W-:-:S12]  /*1c00*/  UIADD3 UR43, UPT, UPT, -UR4, URZ, URZ ;  /* 0x000000ff042b7290 */ /* 0x00efd8000fffe1ff */
.L_x_42:
[----:B------:R-:W-:Y:S01]  /*1c10*/  UISETP.NE.AND UP0, UPT, UR47, URZ, UPT ;  /* 0x000000ff2f00728c */ /* 0x000fe2000bf05270 */
[----:B------:R-:W1:Y:S08]  /*1c20*/  S2UR UR47, SR_CgaCtaId ;  /* 0x00000000002f79c3 */ /* 0x000e700000008800 */
[----:B------:R-:W-:Y:S05]  /*1c30*/  BRA.U UP0, `(.L_x_23) ;  /* 0x0000000100347547 */ /* 0x000fea000b800000 */
[----:B------:R-:W2:Y:S01]  /*1c40*/  S2R R0, SR_CgaCtaId ;  /* 0x0000000000007919 */ /* 0x000ea20000008800 */
[----:B------:R-:W-:-:S04]  /*1c50*/  MOV R2, 0x400 ;  /* 0x0000040000027802 */ /* 0x000fc80000000f00 */
[----:B--2---:R-:W-:Y:S02]  /*1c60*/  LEA R0, R0, R2, 0x18 ;  /* 0x0000000200007211 */ /* 0x004fe400078ec0ff */
[----:B------:R-:W-:-:S03]  /*1c70*/  SHF.L.U32 R2, R8, 0x1f, RZ ;  /* 0x0000001f08027819 */ /* 0x000fc600000006ff */
[----:B------:R-:W-:-:S04]  /*1c80*/  IMAD R0, R9, 0x8, R0 ;  /* 0x0000000809007824 */ /* 0x000fc800078e0200 */
[----:B------:R-:W2:Y:S02]  /*1c90*/  SYNCS.PHASECHK.TRANS64.TRYWAIT P0, [R0+URZ+0xf0], R2 ;  /* 0x0000f002000075a7 */ /* 0x000ea400080011ff */
[----:B--2---:R-:W-:Y:S05]  /*1ca0*/  @!P0 BRA `(.L_x_24) ;  /* 0x0000007000cc8947 */ /* 0x004fea0003800000 */
.L_x_148:
[----:B------:R-:W-:Y:S01]  /*1cb0*/  VIADD R9, R9, 0x1 ;  /* 0x0000000109097836 */ /* 0x000fe20000000000 */
[----:B------:R2:W-:Y:S04]  /*1cc0*/  SYNCS.ARRIVE.TRANS64.A1T0 RZ, [R0+URZ+0xe0], RZ ;  /* 0x0000e0ff00ff79a7 */ /* 0x0005e800081000ff */
[----:B------:R-:W-:-:S04]  /*1cd0*/  ISETP.NE.AND P0, PT, R9, 0x2, PT ;  /* 0x000000020900780c */ /* 0x000fc80003f05270 */
[----:B------:R-:W-:Y:S02]  /*1ce0*/  SEL R9, R9, RZ, P0 ;  /* 0x000000ff09097207 */ /* 0x000fe40000000000 */
[----:B--2---:R-:W-:-:S04]  /*1cf0*/  SEL R0, RZ, 0x1, P0 ;  /* 0x00000001ff007807 */ /* 0x004fc80000000000 */
[----:B------:R-:W-:-:S07]  /*1d00*/  LOP3.LUT R8, R8, R0, RZ, 0x3c, !PT ;  /* 0x0000000008087212 */ /* 0x000fce00078e3cff */
.L_x_23:
[----:B------:R-:W-:Y:S01]  /*1d10*/  UMOV UR6, 0x400 ;  /* 0x0000040000067882 */ /* 0x000fe20000000000 */
[----:B------:R-:W-:Y:S01]  /*1d20*/  SHF.L.U32 R0, R12, 0x1f, RZ ;  /* 0x0000001f0c007819 */ /* 0x000fe200000006ff */
[----:B-1----:R-:W-:Y:S02]  /*1d30*/  ULEA UR6, UR47, UR6, 0x18 ;  /* 0x000000062f067291 */ /* 0x002fe4000f8ec0ff */
[----:B------:R-:W-:Y:S02]  /*1d40*/  UISETP.GE.U32.AND UP0, UPT, UR49, 0x7f, UPT ;  /* 0x0000007f3100788c */ /* 0x000fe4000bf06070 */
[----:B------:R-:W-:Y:S02]  /*1d50*/  ULEA UR4, UR7, UR6, 0x3 ;  /* 0x0000000607047291 */ /* 0x000fe4000f8e18ff */
[----:B------:R-:W-:Y:S01]  /*1d60*/  ULEA UR11, UR28, UR48, 0x7 ;  /* 0x000000301c0b7291 */ /* 0x000fe2000f8e38ff */
[----:B------:R-:W-:-:S06]  /*1d70*/  UMOV UR13, URZ ;  /* 0x000000ff000d7c82 */ /* 0x000fcc0008000000 */
[----:B------:R1:W2:Y:S01]  /*1d80*/  SYNCS.PHASECHK.TRANS64.TRYWAIT P0, [UR4+0x18], R0 ;  /* 0x00001800ff0075a7 */ /* 0x0002a20008001104 */
[----:B------:R-:W-:-:S04]  /*1d90*/  ULEA.HI UR4, UR20, UR20, URZ, 0x1 ;  /* 0x0000001414047291 */ /* 0x000fc8000f8f08ff */
[----:B------:R-:W-:-:S04]  /*1da0*/  USHF.L.U32 UR4, UR4, 0x6, URZ ;  /* 0x0000000604047899 */ /* 0x000fc800080006ff */
[----:B------:R-:W-:-:S04]  /*1db0*/  ULOP3.LUT UR35, UR4, 0xffffff80, URZ, 0xc0, !UPT ;  /* 0xffffff8004237892 */ /* 0x000fc8000f8ec0ff */
[----:B------:R-:W-:Y:S01]  /*1dc0*/  UIADD3 UR35, UPT, UPT, UR44, UR35, URZ ;  /* 0x000000232c237290 */ /* 0x000fe2000fffe0ff */
[----:B------:R-:W-:Y:S11]  /*1dd0*/  BRA.U !UP0, `(.L_x_25) ;  /* 0x0000000108d47547 */ /* 0x000ff6000b800000 */
[----:B------:R-:W-:Y:S01]  /*1de0*/  UMOV UR18, UR43 ;  /* 0x0000002b00127c82 */ /* 0x000fe20008000000 */
[----:B------:R-:W-:Y:S01]  /*1df0*/  UMOV UR4, UR7 ;  /* 0x0000000700047c82 */ /* 0x000fe20008000000 */
[----:B------:R-:W-:-:S05]  /*1e00*/  UMOV UR34, URZ ;  /* 0x000000ff00227c82 */ /* 0x000fca0008000000 */
.L_x_31:
[----:B------:R-:W-:Y:S01]  /*1e10*/  ULEA UR33, UR4, UR6, 0x3 ;  /* 0x0000000604217291 */ /* 0x000fe2000f8e18ff */
[----:B------:R-:W-:Y:S01]  /*1e20*/  @P3 MOV R2, 0x8000 ;  /* 0x0000800000023802 */ /* 0x000fe20000000f00 */
[----:B--2-4-:R-:W-:Y:S10]  /*1e30*/  @P0 BRA `(.L_x_26) ;  /* 0x00000000000c0947 */ /* 0x014ff40003800000 */
[----:B------:R-:W-:-:S04]  /*1e40*/  SHF.L.U32 R3, R12, 0x1f, RZ ;  /* 0x0000001f0c037819 */ /* 0x000fc800000006ff */
[----:B------:R-:W2:Y:S02]  /*1e50*/  SYNCS.PHASECHK.TRANS64.TRYWAIT P0, [UR33+0x18], R3 ;  /* 0x00001803ff0075a7 */ /* 0x000ea40008001121 */
[----:B--2---:R-:W-:Y:S05]  /*1e60*/  @!P0 BRA `(.L_x_27) ;  /* 0x0000007000708947 */ /* 0x004fea0003800000 */
.L_x_26:
[----:B------:R2:W-:Y:S01]  /*1e70*/  @P3 SYNCS.ARRIVE.TRANS64 RZ, [UR33], R2 ;  /* 0x00000002ffff39a7 */ /* 0x0005e20008000021 */
[----:B------:R-:W-:Y:S02]  /*1e80*/  ULOP3.LUT UR5, UR25, 0x2, URZ, 0xfc, !UPT ;  /* 0x0000000219057892 */ /* 0x000fe4000f8efcff */
[----:B------:R-:W-:Y:S02]  /*1e90*/  UIADD3 UR18, UPT, UPT, UR18, 0x1, URZ ;  /* 0x0000000112127890 */ /* 0x000fe4000fffe0ff */
[----:B------:R-:W-:Y:S02]  /*1ea0*/  UISETP.NE.AND UP0, UPT, UR5, 0x2, UPT ;  /* 0x000000020500788c */ /* 0x000fe4000bf05270 */
[----:B------:R-:W-:-:S07]  /*1eb0*/  UISETP.NE.AND UP2, UPT, UR18, 0x1, UPT ;  /* 0x000000011200788c */ /* 0x000fce000bf45270 */
[----:B------:R-:W-:Y:S05]  /*1ec0*/  BRA.U UP0, `(.L_x_28) ;  /* 0x0000000100047547 */ /* 0x000fea000b800000 */
[----:B------:R-:W-:Y:S05]  /*1ed0*/  BPT.TRAP 0x1 ;  /* 0x000000040000795c */ /* 0x000fea0000300000 */
.L_x_28:
[----:B------:R-:W-:Y:S04]  /*1ee0*/  BSSY.RECONVERGENT B0, `(.L_x_29) ;  /* 0x0000003000007945 */ /* 0x000fe80003800200 */
[----:B------:R-:W-:Y:S05]  /*1ef0*/  @!P2 BRA `(.L_x_30) ;  /* 0x000000000004a947 */ /* 0x000fea0003800000 */
[----:B------:R-:W-:Y:S05]  /*1f00*/  BPT.TRAP 0x1 ;  /* 0x000000040000795c */ /* 0x000fea0000300000 */
.L_x_30:
[----:B------:R-:W-:Y:S05]  /*1f10*/  BSYNC.RECONVERGENT B0 ;  /* 0x0000000000007941 */ /* 0x000fea0003800200 */
.L_x_29:
[----:B------:R-:W-:Y:S02]  /*1f20*/  UIADD3 UR5, UPT, UPT, UR4, 0x1, URZ ;  /* 0x0000000104057890 */ /* 0x000fe4000fffe0ff */
[----:B------:R-:W-:Y:S02]  /*1f30*/  USHF.L.U32 UR4, UR4, 0xc, URZ ;  /* 0x0000000c04047899 */ /* 0x000fe400080006ff */
[----:B------:R-:W-:Y:S02]  /*1f40*/  UISETP.NE.AND UP0, UPT, UR5, 0x3, UPT ;  /* 0x000000030500788c */ /* 0x000fe4000bf05270 */
[----:B------:R-:W-:Y:S02]  /*1f50*/  ULOP3.LUT UR32, UR27, UR4, URZ, 0xfc, !UPT ;  /* 0x000000041b207292 */ /* 0x000fe4000f8efcff */
[----:B------:R-:W-:Y:S02]  /*1f60*/  USEL UR8, URZ, 0x1, UP0 ;  /* 0x00000001ff087887 */ /* 0x000fe40008000000 */
[----:B------:R-:W-:-:S02]  /*1f70*/  USEL UR7, UR5, URZ, UP0 ;  /* 0x000000ff05077287 */ /* 0x000fc40008000000 */
[----:B------:R-:W-:Y:S02]  /*1f80*/  UIADD3 UR16, UP1, UPT, UR30, 0x80, URZ ;  /* 0x000000801e107890 */ /* 0x000fe4000ff3e0ff */
[----:B------:R-:W-:Y:S01]  /*1f90*/  ULEA UR5, UR7, UR6, 0x3 ;  /* 0x0000000607057291 */ /* 0x000fe2000f8e18ff */
[----:B------:R-:W-:Y:S01]  /*1fa0*/  LOP3.LUT R12, R12, UR8, RZ, 0x3c, !PT ;  /* 0x000000080c0c7c12 */ /* 0x000fe2000f8e3cff */
[----:B------:R-:W-:Y:S02]  /*1fb0*/  ULOP3.LUT UR8, UR26, UR4, URZ, 0xfc, !UPT ;  /* 0x000000041a087292 */ /* 0x000fe4000f8efcff */
[----:B------:R-:W-:Y:S01]  /*1fc0*/  ULEA UR32, UR32, UR6, 0x1 ;  /* 0x0000000620207291 */ /* 0x000fe2000f8e08ff */
[----:B-1----:R-:W-:Y:S01]  /*1fd0*/  SHF.L.U32 R0, R12, 0x1f, RZ ;  /* 0x0000001f0c007819 */ /* 0x002fe200000006ff */
[----:B------:R-:W-:Y:S02]  /*1fe0*/  UIADD3 UR14, UP0, UPT, UR30, 0x180, URZ ;  /* 0x000001801e0e7890 */ /* 0x000fe4000ff1e0ff */
[----:B------:R-:W-:Y:S01]  /*1ff0*/  ULEA UR8, UR8, UR6, 0x1 ;  /* 0x0000000608087291 */ /* 0x000fe2000f8e08ff */
[----:B------:R3:W4:Y:S01]  /*2000*/  SYNCS.PHASECHK.TRANS64.TRYWAIT P0, [UR5+0x18], R0 ;  /* 0x00001800ff0075a7 */ /* 0x0007220008001105 */
[----:B------:R-:W-:-:S02]  /*2010*/  ULOP3.LUT UR33, UR33, 0xfefffff8, URZ, 0xc0, !UPT ;  /* 0xfefffff821217892 */ /* 0x000fc4000f8ec0ff */
[----:B------:R-:W-:Y:S02]  /*2020*/  UIADD3.X UR17, UPT, UPT, URZ, UR31, URZ, UP1, !UPT ;  /* 0x0000001fff117290 */ /* 0x000fe40008ffe4ff */
[----:B------:R-:W-:Y:S02]  /*2030*/  UIADD3 UR32, UPT, UPT, UR32, 0x4300, URZ ;  /* 0x0000430020207890 */ /* 0x000fe4000fffe0ff */
[----:B------:R-:W-:Y:S02]  /*2040*/  UPRMT UR5, URZ, 0x5410, UR24 ;  /* 0x00005410ff057896 */ /* 0x000fe40008000018 */
[----:B------:R-:W-:Y:S02]  /*2050*/  UIADD3 UR8, UPT, UPT, UR8, 0xa300, URZ ;  /* 0x0000a30008087890 */ /* 0x000fe4000fffe0ff */
[----:B------:R-:W-:Y:S02]  /*2060*/  UIADD3.X UR15, UPT, UPT, URZ, UR31, URZ, UP0, !UPT ;  /* 0x0000001fff0f7290 */ /* 0x000fe400087fe4ff */
[----:B------:R-:W-:Y:S01]  /*2070*/  UPRMT UR4, URZ, 0x5410, UR21 ;  /* 0x00005410ff047896 */ /* 0x000fe20008000015 */
[----:B------:R-:W-:Y:S01]  /*2080*/  UMOV UR22, 0x0 ;  /* 0x0000000000167882 */ /* 0x000fe20000000000 */
[----:B------:R-:W-:Y:S01]  /*2090*/  UMOV UR23, 0x10000000 ;  /* 0x1000000000177882 */ /* 0x000fe20000000000 */
[----:B------:R-:W-:Y:S01]  /*20a0*/  UMOV UR10, UR34 ;  /* 0x00000022000a7c82 */ /* 0x000fe20008000000 */
[----:B------:R-:W-:Y:S01]  /*20b0*/  UMOV UR12, UR36 ;  /* 0x00000024000c7c82 */ /* 0x000fe20008000000 */
[----:B------:R-:W-:Y:S01]  /*20c0*/  UMOV UR9, UR33 ;  /* 0x0000002100097c82 */ /* 0x000fe20008000000 */
[----:B------:R1:W-:Y:S01]  /*20d0*/  UTMALDG.3D.MULTICAST.2CTA [UR32], [UR16], UR5, desc[UR22] ;  /* 0x00001620100073b4 */ /* 0x0003e20008211805 */
[----:B------:R-:W-:-:S02]  /*20e0*/  UMOV UR13, UR29 ;  /* 0x0000001d000d7c82 */ /* 0x000fc40008000000 */
[----:B------:R2:W-:Y:S01]  /*20f0*/  UTMALDG.3D.MULTICAST.2CTA [UR8], [UR14], UR4, desc[UR22] ;  /* 0x000016080e0073b4 */ /* 0x0005e20008211804 */
[----:B-1----:R-:W-:Y:S01]  /*2100*/  UIADD3 UR34, UPT, UPT, UR34, 0x40, URZ ;  /* 0x0000004022227890 */ /* 0x002fe2000fffe0ff */
[----:B--2---:R-:W-:Y:S01]  /*2110*/  UMOV UR4, UR7 ;  /* 0x0000000700047c82 */ /* 0x004fe20008000000 */
[----:B---3--:R-:W-:Y:S10]  /*2120*/  BRA.U UP2, `(.L_x_31) ;  /* 0xfffffffd02387547 */ /* 0x008ff4000b83ffff */
.L_x_25:
[----:B------:R-:W-:Y:S01]  /*2130*/  ULEA UR4, UR7, UR6, 0x3 ;  /* 0x0000000607047291 */ /* 0x000fe2000f8e18ff */
[----:B-1----:R-:W-:Y:S01]  /*2140*/  SHF.L.U32 R0, R12, 0x1f, RZ ;  /* 0x0000001f0c007819 */ /* 0x002fe200000006ff */
[----:B------:R-:W-:Y:S01]  /*2150*/  @!P1 SYNCS.ARRIVE.TRANS64.A1T0 RZ, [UR6+0x78], RZ ;  /* 0x000078ffffff99a7 */ /* 0x000fe20008100006 */
[----:B------:R-:W-:-:S06]  /*2160*/  UISETP.GT.AND UP0, UPT, UR42, UR41, UPT ;  /* 0x000000292a00728c */ /* 0x000fcc000bf04270 */
[----:B--2-4-:R1:W2:Y:S03]  /*2170*/  SYNCS.PHASECHK.TRANS64.TRYWAIT P0, [UR4+0x18], R0 ;  /* 0x00001800ff0075a7 */ /* 0x0142a60008001104 */
[----:B------:R-:W-:Y:S05]  /*2180*/  BRA.U !UP0, `(.L_x_32) ;  /* 0x0000000108d47547 */ /* 0x000fea000b800000 */
[----:B------:R-:W-:Y:S01]  /*2190*/  UIADD3 UR28, UPT, UPT, UR46, UR13, URZ ;  /* 0x0000000d2e1c7290 */ /* 0x000fe2000fffe0ff */
[----:B------:R-:W-:-:S11]  /*21a0*/  UMOV UR4, UR7 ;  /* 0x0000000700047c82 */ /* 0x000fd60008000000 */
.L_x_38:
[----:B------:R-:W-:Y:S01]  /*21b0*/  ULEA UR17, UR4, UR6, 0x3 ;  /* 0x0000000604117291 */ /* 0x000fe2000f8e18ff */
[----:B--2---:R-:W-:Y:S01]  /*21c0*/  @P3 MOV R2, 0x8000 ;  /* 0x0000800000023802 */ /* 0x004fe20000000f00 */
[----:B--2-4-:R-:W-:Y:S10]  /*21d0*/  @P0 BRA `(.L_x_33) ;  /* 0x00000000000c0947 */ /* 0x014ff40003800000 */
[----:B------:R-:W-:-:S04]  /*21e0*/  SHF.L.U32 R3, R12, 0x1f, RZ ;  /* 0x0000001f0c037819 */ /* 0x000fc800000006ff */
[----:B------:R-:W2:Y:S02]  /*21f0*/  SYNCS.PHASECHK.TRANS64.TRYWAIT P0, [UR17+0x18], R3 ;  /* 0x00001803ff0075a7 */ /* 0x000ea40008001111 */
[----:B--2---:R-:W-:Y:S05]  /*2200*/  @!P0 BRA `(.L_x_34) ;  /* 0x0000006c00a08947 */ /* 0x004fea0003800000 */
.L_x_33:
[----:B------:R2:W-:Y:S01]  /*2210*/  @P3 SYNCS.ARRIVE.TRANS64 RZ, [UR17], R2 ;  /* 0x00000002ffff39a7 */ /* 0x0005e20008000011 */
[----:B------:R-:W-:-:S04]  /*2220*/  ULOP3.LUT UR5, UR25, 0x2, URZ, 0xfc, !UPT ;  /* 0x0000000219057892 */ /* 0x000fc8000f8efcff */
[----:B------:R-:W-:-:S09]  /*2230*/  UISETP.NE.AND UP0, UPT, UR5, 0x2, UPT ;  /* 0x000000020500788c */ /* 0x000fd2000bf05270 */
[----:B------:R-:W-:Y:S05]  /*2240*/  BRA.U UP0, `(.L_x_35) ;  /* 0x0000000100047547 */ /* 0x000fea000b800000 */
[----:B------:R-:W-:Y:S05]  /*2250*/  BPT.TRAP 0x1 ;  /* 0x000000040000795c */ /* 0x000fea0000300000 */
.L_x_35:
[----:B------:R-:W-:Y:S04]  /*2260*/  BSSY.RECONVERGENT B0, `(.L_x_36) ;  /* 0x0000003000007945 */ /* 0x000fe80003800200 */
[----:B------:R-:W-:Y:S05]  /*2270*/  @!P2 BRA `(.L_x_37) ;  /* 0x000000000004a947 */ /* 0x000fea0003800000 */
[----:B------:R-:W-:Y:S05]  /*2280*/  BPT.TRAP 0x1 ;  /* 0x000000040000795c */ /* 0x000fea0000300000 */
.L_x_37:
[----:B------:R-:W-:Y:S05]  /*2290*/  BSYNC.RECONVERGENT B0 ;  /* 0x0000000000007941 */ /* 0x000fea0003800200 */
.L_x_36:
[----:B------:R-:W-:Y:S02]  /*22a0*/  UIADD3 UR5, UPT, UPT, UR4, 0x1, URZ ;  /* 0x0000000104057890 */ /* 0x000fe4000fffe0ff */
[----:B------:R-:W-:Y:S02]  /*22b0*/  USHF.L.U32 UR4, UR4, 0xc, URZ ;  /* 0x0000000c04047899 */ /* 0x000fe400080006ff */
[----:B------:R-:W-:Y:S02]  /*22c0*/  UISETP.NE.AND UP0, UPT, UR5, 0x3, UPT ;  /* 0x000000030500788c */ /* 0x000fe4000bf05270 */
[----:B------:R-:W-:Y:S02]  /*22d0*/  USHF.L.U32 UR18, UR13, 0x6, URZ ;  /* 0x000000060d127899 */ /* 0x000fe400080006ff */
[----:B------:R-:W-:Y:S02]  /*22e0*/  USEL UR8, URZ, 0x1, UP0 ;  /* 0x00000001ff087887 */ /* 0x000fe40008000000 */
[----:B------:R-:W-:-:S02]  /*22f0*/  USEL UR7, UR5, URZ, UP0 ;  /* 0x000000ff05077287 */ /* 0x000fc40008000000 */
[----:B------:R-:W-:Y:S02]  /*2300*/  UIADD3 UR22, UP0, UPT, UR30, 0x180, URZ ;  /* 0x000001801e167890 */ /* 0x000fe4000ff1e0ff */
[----:B------:R-:W-:Y:S01]  /*2310*/  ULEA UR5, UR7, UR6, 0x3 ;  /* 0x0000000607057291 */ /* 0x000fe2000f8e18ff */
[----:B------:R-:W-:Y:S01]  /*2320*/  LOP3.LUT R12, R12, UR8, RZ, 0x3c, !PT ;  /* 0x000000080c0c7c12 */ /* 0x000fe2000f8e3cff */
[----:B------:R-:W-:Y:S02]  /*2330*/  UIADD3 UR13, UPT, UPT, UR13, 0x1, URZ ;  /* 0x000000010d0d7890 */ /* 0x000fe4000fffe0ff */
[----:B------:R-:W-:Y:S01]  /*2340*/  UIADD3 UR14, UP1, UPT, UR30, 0x80, URZ ;  /* 0x000000801e0e7890 */ /* 0x000fe2000ff3e0ff */
[----:B-1----:R-:W-:Y:S01]  /*2350*/  SHF.L.U32 R0, R12, 0x1f, RZ ;  /* 0x0000001f0c007819 */ /* 0x002fe200000006ff */
[----:B------:R-:W-:Y:S02]  /*2360*/  UIADD3.X UR23, UPT, UPT, URZ, UR31, URZ, UP0, !UPT ;  /* 0x0000001fff177290 */ /* 0x000fe400087fe4ff */
[----:B------:R-:W-:Y:S01]  /*2370*/  UISETP.NE.AND UP0, UPT, UR13, UR28, UPT ;  /* 0x0000001c0d00728c */ /* 0x000fe2000bf05270 */
[----:B------:R3:W4:Y:S01]  /*2380*/  SYNCS.PHASECHK.TRANS64.TRYWAIT P0, [UR5+0x18], R0 ;  /* 0x00001800ff0075a7 */ /* 0x0007220008001105 */
[----:B------:R-:W-:-:S02]  /*2390*/  ULOP3.LUT UR5, UR27, UR4, URZ, 0xfc, !UPT ;  /* 0x000000041b057292 */ /* 0x000fc4000f8efcff */
[----:B------:R-:W-:Y:S02]  /*23a0*/  ULOP3.LUT UR4, UR26, UR4, URZ, 0xfc, !UPT ;  /* 0x000000041a047292 */ /* 0x000fe4000f8efcff */
[----:B------:R-:W-:Y:S02]  /*23b0*/  ULEA UR5, UR5, UR6, 0x1 ;  /* 0x0000000605057291 */ /* 0x000fe4000f8e08ff */
[----:B------:R-:W-:Y:S02]  /*23c0*/  ULEA UR4, UR4, UR6, 0x1 ;  /* 0x0000000604047291 */ /* 0x000fe4000f8e08ff */
[----:B------:R-:W-:Y:S02]  /*23d0*/  UIADD3 UR16, UPT, UPT, UR5, 0x4300, URZ ;  /* 0x0000430005107890 */ /* 0x000fe4000fffe0ff */
[----:B------:R-:W-:Y:S02]  /*23e0*/  ULOP3.LUT UR17, UR17, 0xfefffff8, URZ, 0xc0, !UPT ;  /* 0xfefffff811117892 */ /* 0x000fe4000f8ec0ff */
[----:B------:R-:W-:-:S02]  /*23f0*/  UIADD3.X UR15, UPT, UPT, URZ, UR31, URZ, UP1, !UPT ;  /* 0x0000001fff0f7290 */ /* 0x000fc40008ffe4ff */
[----:B------:R-:W-:Y:S02]  /*2400*/  UPRMT UR5, URZ, 0x5410, UR24 ;  /* 0x00005410ff057896 */ /* 0x000fe40008000018 */
[----:B------:R-:W-:Y:S02]  /*2410*/  UIADD3 UR8, UPT, UPT, UR4, 0xa300, URZ ;  /* 0x0000a30004087890 */ /* 0x000fe4000fffe0ff */
[----:B------:R-:W-:Y:S01]  /*2420*/  UPRMT UR4, URZ, 0x5410, UR21 ;  /* 0x00005410ff047896 */ /* 0x000fe20008000015 */
[----:B------:R-:W-:Y:S01]  /*2430*/  UMOV UR32, 0x0 ;  /* 0x0000000000207882 */ /* 0x000fe20000000000 */
[----:B------:R-:W-:Y:S01]  /*2440*/  UMOV UR33, 0x10000000 ;  /* 0x1000000000217882 */ /* 0x000fe20000000000 */
[----:B------:R-:W-:Y:S01]  /*2450*/  UMOV UR19, UR35 ;  /* 0x0000002300137c82 */ /* 0x000fe20008000000 */
[----:B------:R-:W-:Y:S01]  /*2460*/  UMOV UR20, UR36 ;  /* 0x0000002400147c82 */ /* 0x000fe20008000000 */
[----:B------:R-:W-:Y:S01]  /*2470*/  UMOV UR12, UR36 ;  /* 0x00000024000c7c82 */ /* 0x000fe20008000000 */
[----:B------:R-:W-:Y:S01]  /*2480*/  UMOV UR9, UR17 ;  /* 0x0000001100097c82 */ /* 0x000fe20008000000 */
[----:B------:R-:W-:Y:S01]  /*2490*/  UMOV UR10, UR18 ;  /* 0x00000012000a7c82 */ /* 0x000fe20008000000 */
[----:B------:R-:W-:Y:S01]  /*24a0*/  UTMALDG.3D.MULTICAST.2CTA [UR16], [UR14], UR5, desc[UR32] ;  /* 0x000020100e0073b4 */ /* 0x000fe20008211805 */
[----:B------:R1:W-:Y:S02]  /*24b0*/  UTMALDG.3D.MULTICAST.2CTA [UR8], [UR22], UR4, desc[UR32] ;  /* 0x00002008160073b4 */ /* 0x0003e40008211804 */
[----:B-1----:R-:W-:Y:S01]  /*24c0*/  UMOV UR4, UR7 ;  /* 0x0000000700047c82 */ /* 0x002fe20008000000 */
[----:B---3--:R-:W-:Y:S05]  /*24d0*/  BRA.U UP0, `(.L_x_38) ;  /* 0xfffffffd00347547 */ /* 0x008fea000b83ffff */
.L_x_32:
[C---:B------:R-:W-:Y:S01]  /*24e0*/  LEA R3, R11.reuse, UR6, 0x3 ;  /* 0x000000060b037c11 */ /* 0x040fe2000f8e18ff */
[----:B------:R-:W-:Y:S01]  /*24f0*/  NOP ;  /* 0x0000000000007918 */ /* 0x000fe20000000000 */
[----:B-1----:R-:W-:Y:S02]  /*2500*/  SHF.L.U32 R0, R10, 0x1f, RZ ;  /* 0x0000001f0a007819 */ /* 0x002fe400000006ff */
[----:B------:R-:W-:Y:S02]  /*2510*/  LEA R4, R11, UR6, 0x4 ;  /* 0x000000060b047c11 */ /* 0x000fe4000f8e20ff */
[----:B--2-4-:R-:W1:Y:S02]  /*2520*/  SYNCS.PHASECHK.TRANS64.TRYWAIT P0, [R3+URZ+0x80], R0 ;  /* 0x00008000030075a7 */ /* 0x014e6400080011ff */
[----:B-1----:R-:W-:Y:S05]  /*2530*/  @!P0 BRA `(.L_x_39) ;  /* 0x0000006800ec8947 */ /* 0x002fea0003800000 */
.L_x_151:
[----:B------:R-:W2:Y:S01]  /*2540*/  LDS.128 R4, [R4+0x110] ;  /* 0x0001100004047984 */ /* 0x000ea20000000c00 */
[----:B------:R-:W-:Y:S01]  /*2550*/  UISETP.GE.AND UP0, UPT, UR45, 0x1, UPT ;  /* 0x000000012d00788c */ /* 0x000fe2000bf06270 */
[----:B------:R-:W-:Y:S01]  /*2560*/  @!PT LDS RZ, [RZ] ;  /* 0x00000000fffff984 */ /* 0x000fe20000000800 */
[----:B------:R-:W-:Y:S01]  /*2570*/  @!PT LDS RZ, [RZ] ;  /* 0x00000000fffff984 */ /* 0x000fe20000000800 */
[----:B------:R-:W-:Y:S01]  /*2580*/  @!PT LDS RZ, [RZ] ;  /* 0x00000000fffff984 */ /* 0x000fe20000000800 */
[----:B------:R-:W-:Y:S01]  /*2590*/  @!PT LDS RZ, [RZ] ;  /* 0x00000000fffff984 */ /* 0x000fe20000000800 */
[----:B------:R3:W-:Y:S06]  /*25a0*/  MEMBAR.ALL.CTA ;  /* 0x0000000000007992 */ /* 0x0007ec0000008000 */
[----:B---3--:R-:W3:Y:S01]  /*25b0*/  FENCE.VIEW.ASYNC.S ;  /* 0x00000000000073c6 */ /* 0x008ee20000000000 */
[----:B--2---:R-:W-:-:S13]  /*25c0*/  LOP3.LUT P0, RZ, R6, 0x1, RZ, 0xc0, !PT ;  /* 0x0000000106ff7812 */ /* 0x004fda000780c0ff */
[----:B---3--:R-:W-:Y:S01]  /*25d0*/  VOTEU.ANY UP1, P0 ;  /* 0x0000000000ff7886 */ /* 0x008fe20000020100 */
[----:B------:R-:W-:-:S13]  /*25e0*/  PLOP3.LUT P0, PT, PT, PT, UP1, 0x80, 0x8 ;  /* 0x000000000008781c */ /* 0x000fda0003f0f018 */
[----:B-1----:R-:W-:Y:S02]  /*25f0*/  @P0 LOP3.LUT R0, R5, 0xffff, RZ, 0xc0, !PT ;  /* 0x0000ffff05000812 */ /* 0x002fe400078ec0ff */
[----:B------:R-:W-:Y:S02]  /*2600*/  @P0 MOV R2, R4 ;  /* 0x0000000400020202 */ /* 0x000fe40000000f00 */
[----:B------:R-:W-:Y:S01]  /*2610*/  @P0 R2UR UR5, R0 ;  /* 0x00000000000502ca */ /* 0x000fe200000e0000 */
[----:B------:R-:W-:Y:S01]  /*2620*/  VIADD R0, R3, 0x90 ;  /* 0x0000009003007836 */ /* 0x000fe20000000000 */
[----:B------:R-:W-:Y:S02]  /*2630*/  @P0 SHF.R.U32.HI R4, RZ, 0x10, R5 ;  /* 0x00000010ff040819 */ /* 0x000fe40000011605 */
[----:B------:R-:W-:Y:S02]  /*2640*/  @P0 R2UR UR8, R2 ;  /* 0x00000000020802ca */ /* 0x000fe400000e0000 */
[----:B------:R-:W-:-:S02]  /*2650*/  PRMT R0, RZ, 0x654, R0 ;  /* 0x00000654ff007816 */ /* 0x000fc40000000000 */
[----:B------:R-:W-:Y:S02]  /*2660*/  @P0 R2UR UR4, R4 ;  /* 0x00000000040402ca */ /* 0x000fe400000e0000 */
[----:B------:R1:W-:Y:S03]  /*2670*/  SYNCS.ARRIVE.TRANS64.RED.A1T0 RZ, [R0+URZ], RZ ;  /* 0x000000ff00ff79a7 */ /* 0x0003e600081004ff */
[----:B------:R-:W-:-:S04]  /*2680*/  @UP1 UMOV UR37, UR5 ;  /* 0x0000000500251c82 */ /* 0x000fc80008000000 */
[----:B------:R-:W-:-:S04]  /*2690*/  @UP1 UMOV UR38, UR8 ;  /* 0x0000000800261c82 */ /* 0x000fc80008000000 */
[----:B------:R-:W-:Y:S01]  /*26a0*/  @UP1 UMOV UR36, UR4 ;  /* 0x0000000400241c82 */ /* 0x000fe20008000000 */
[----:B------:R-:W-:Y:S05]  /*26b0*/  BRA.U !UP0, `(.L_x_40) ;  /* 0x0000000108d47547 */ /* 0x000fea000b800000 */
[----:B------:R-:W2:Y:S01]  /*26c0*/  LDCU.128 UR12, c[0x0][0xb10] ;  /* 0x00016200ff0c77ac */ /* 0x000ea20008000c00 */
[----:B------:R-:W3:Y:S01]  /*26d0*/  LDCU UR28, c[0x0][0xb20] ;  /* 0x00016400ff1c77ac */ /* 0x000ee20008000800 */
[----:B------:R-:W4:Y:S01]  /*26e0*/  LDCU UR20, c[0x0][0xb0c] ;  /* 0x00016180ff1477ac */ /* 0x000f220008000800 */
[----:B------:R-:W1:Y:S01]  /*26f0*/  LDCU.64 UR10, c[0x0][0xb28] ;  /* 0x00016500ff0a77ac */ /* 0x000e620008000a00 */
[----:B------:R-:W-:Y:S02]  /*2700*/  UISETP.NE.AND UP3, UPT, UR45, 0x1, UPT ;  /* 0x000000012d00788c */ /* 0x000fe4000bf65270 */
[----:B--2---:R-:W-:Y:S02]  /*2710*/  UIMAD.WIDE.U32 UR8, UR39, UR15, URZ ;  /* 0x0000000f270872a5 */ /* 0x004fe4000f8e00ff */
[----:B------:R-:W-:Y:S02]  /*2720*/  UIMAD.WIDE.U32 UR4, UR40, UR12, URZ ;  /* 0x0000000c280472a5 */ /* 0x000fe4000f8e00ff */
[----:B------:R-:W-:-:S02]  /*2730*/  UISETP.NE.AND UP0, UPT, UR14, 0x1, UPT ;  /* 0x000000010e00788c */ /* 0x000fc4000bf05270 */
[----:B------:R-:W-:Y:S01]  /*2740*/  UIMAD.WIDE.U32 UR22, UR37, UR15, URZ ;  /* 0x0000000f251672a5 */ /* 0x000fe2000f8e00ff */
[----:B------:R-:W-:Y:S02]  /*2750*/  UMOV UR8, UR9 ;  /* 0x0000000900087c82 */ /* 0x000fe40008000000 */
[----:B------:R-:W-:Y:S01]  /*2760*/  UMOV UR4, UR5 ;  /* 0x0000000500047c82 */ /* 0x000fe20008000000 */
[----:B---3--:R-:W-:Y:S02]  /*2770*/  USHF.R.U32.HI UR8, URZ, UR28, UR8 ;  /* 0x0000001cff087299 */ /* 0x008fe40008011608 */
[----:B----4-:R-:W-:Y:S02]  /*2780*/  UISETP.NE.AND UP2, UPT, UR20, 0x1, UPT ;  /* 0x000000011400788c */ /* 0x010fe4000bf45270 */
[----:B------:R-:W-:Y:S02]  /*2790*/  USHF.R.U32.HI UR4, URZ, UR13, UR4 ;  /* 0x0000000dff047299 */ /* 0x000fe40008011604 */
[----:B------:R-:W-:-:S02]  /*27a0*/  USEL UR5, UR39, UR8, !UP0 ;  /* 0x0000000827057287 */ /* 0x000fc4000c000000 */
[----:B------:R-:W-:Y:S02]  /*27b0*/  USEL UR8, UR40, UR4, !UP2 ;  /* 0x0000000428087287 */ /* 0x000fe4000d000000 */
[----:B-1----:R-:W-:Y:S01]  /*27c0*/  UIMAD.WIDE.U32 UR16, UR5, UR10, URZ ;  /* 0x0000000a051072a5 */ /* 0x002fe2000f8e00ff */
[----:B------:R-:W-:Y:S01]  /*27d0*/  UMOV UR4, UR23 ;  /* 0x0000001700047c82 */ /* 0x000fe20008000000 */
[----:B------:R-:W-:Y:S02]  /*27e0*/  UIMAD.WIDE.U32 UR18, UR38, UR12, URZ ;  /* 0x0000000c261272a5 */ /* 0x000fe4000f8e00ff */
[----:B------:R-:W-:-:S03]  /*27f0*/  UIMAD.WIDE.U32 UR22, UR8, UR10, URZ ;  /* 0x0000000a081672a5 */ /* 0x000fc6000f8e00ff */
[----:B------:R-:W-:Y:S01]  /*2800*/  UMOV UR16, UR17 ;  /* 0x0000001100107c82 */ /* 0x000fe20008000000 */
[----:B------:R-:W-:Y:S02]  /*2810*/  USHF.R.U32.HI UR4, URZ, UR28, UR4 ;  /* 0x0000001cff047299 */ /* 0x000fe40008011604 */
[----:B------:R-:W-:Y:S01]  /*2820*/  @UP3 USHF.R.U32.HI UR5, URZ, UR11, UR16 ;  /* 0x0000000bff053299 */ /* 0x000fe20008011610 */
[----:B------:R-:W-:Y:S01]  /*2830*/  UMOV UR18, UR19 ;  /* 0x0000001300127c82 */ /* 0x000fe20008000000 */
[----:B------:R-:W-:Y:S01]  /*2840*/  UMOV UR22, UR23 ;  /* 0x0000001700167c82 */ /* 0x000fe20008000000 */
[----:B------:R-:W-:Y:S02]  /*2850*/  USHF.R.U32.HI UR13, URZ, UR13, UR18 ;  /* 0x0000000dff0d7299 */ /* 0x000fe40008011612 */
[----:B------:R-:W-:Y:S02]  /*2860*/  USEL UR4, UR37, UR4, !UP0 ;  /* 0x0000000425047287 */ /* 0x000fe4000c000000 */
[----:B------:R-:W-:-:S02]  /*2870*/  @UP3 USHF.R.U32.HI UR8, URZ, UR11, UR22 ;  /* 0x0000000bff083299 */ /* 0x000fc40008011616 */
[----:B------:R-:W-:Y:S02]  /*2880*/  UIMAD UR9, UR45, UR5, URZ ;  /* 0x000000052d0972a4 */ /* 0x000fe4000f8e02ff */
[----:B------:R-:W-:Y:S02]  /*2890*/  USEL UR5, UR38, UR13, !UP2 ;  /* 0x0000000d26057287 */ /* 0x000fe4000d000000 */
[----:B------:R-:W-:Y:S02]  /*28a0*/  UIMAD UR12, UR45, UR8, URZ ;  /* 0x000000082d0c72a4 */ /* 0x000fe4000f8e02ff */
[----:B------:R-:W-:Y:S02]  /*28b0*/  UISETP.GE.AND UP0, UPT, UR4, UR9, UPT ;  /* 0x000000090400728c */ /* 0x000fe4000bf06270 */
[----:B------:R-:W-:Y:S02]  /*28c0*/  UIMAD.WIDE.U32 UR16, UR4, UR10, URZ ;  /* 0x0000000a041072a5 */ /* 0x000fe4000f8e00ff */
[----:B------:R-:W-:-:S02]  /*28d0*/  UISETP.GE.OR UP0, UPT, UR5, UR12, UP0 ;  /* 0x0000000c0500728c */ /* 0x000fc40008706670 */
        /* <DEDUP_REMOVED lines=19> */
.L_x_40:
[----:B------:R-:W2:Y:S02]  /*2a10*/  LDCU UR4, c[0x0][0xb30] ;  /* 0x00016600ff0477ac */ /* 0x000ea40008000800 */
[----:B--2---:R-:W-:-:S09]  /*2a20*/  UISETP.NE.AND UP0, UPT, UR4, 0x1, UPT ;  /* 0x000000010400788c */ /* 0x004fd2000bf05270 */
[----:B------:R-:W-:Y:S05]  /*2a30*/  BRA.U UP0, `(.L_x_41) ;  /* 0x0000000100447547 */ /* 0x000fea000b800000 */
[----:B------:R-:W2:Y:S01]  /*2a40*/  LDCU.128 UR12, c[0x0][0xb10] ;  /* 0x00016200ff0c77ac */ /* 0x000ea20008000c00 */
[----:B------:R-:W3:Y:S01]  /*2a50*/  LDCU UR10, c[0x0][0xb0c] ;  /* 0x00016180ff0a77ac */ /* 0x000ee20008000800 */
[----:B------:R-:W4:Y:S01]  /*2a60*/  LDCU UR11, c[0x0][0xb20] ;  /* 0x00016400ff0b77ac */ /* 0x000f220008000800 */
[----:B--2---:R-:W-:Y:S02]  /*2a70*/  UIMAD.WIDE.U32 UR8, UR38, UR12, URZ ;  /* 0x0000000c260872a5 */ /* 0x004fe4000f8e00ff */
[----:B------:R-:W-:Y:S02]  /*2a80*/  UIMAD.WIDE.U32 UR4, UR37, UR15, URZ ;  /* 0x0000000f250472a5 */ /* 0x000fe4000f8e00ff */
[----:B---3--:R-:W-:Y:S02]  /*2a90*/  UISETP.NE.AND UP2, UPT, UR10, 0x1, UPT ;  /* 0x000000010a00788c */ /* 0x008fe4000bf45270 */
[----:B------:R-:W-:Y:S01]  /*2aa0*/  UISETP.NE.AND UP0, UPT, UR14, 0x1, UPT ;  /* 0x000000010e00788c */ /* 0x000fe2000bf05270 */
[----:B------:R-:W-:-:S02]  /*2ab0*/  UMOV UR8, UR9 ;  /* 0x0000000900087c82 */ /* 0x000fc40008000000 */
[----:B------:R-:W-:Y:S01]  /*2ac0*/  UMOV UR4, UR5 ;  /* 0x0000000500047c82 */ /* 0x000fe20008000000 */
[----:B------:R-:W-:Y:S02]  /*2ad0*/  USHF.R.U32.HI UR13, URZ, UR13, UR8 ;  /* 0x0000000dff0d7299 */ /* 0x000fe40008011608 */
[----:B----4-:R-:W-:Y:S02]  /*2ae0*/  USHF.R.U32.HI UR4, URZ, UR11, UR4 ;  /* 0x0000000bff047299 */ /* 0x010fe40008011604 */
[----:B------:R-:W-:Y:S02]  /*2af0*/  USEL UR5, UR38, UR13, !UP2 ;  /* 0x0000000d26057287 */ /* 0x000fe4000d000000 */
[----:B------:R-:W-:-:S04]  /*2b00*/  USEL UR4, UR37, UR4, !UP0 ;  /* 0x0000000425047287 */ /* 0x000fc8000c000000 */
[----:B------:R-:W-:Y:S02]  /*2b10*/  UIADD3 UR8, UPT, UPT, UR5, -UR4, URZ ;  /* 0x8000000405087290 */ /* 0x000fe4000fffe0ff */
[----:B------:R-:W-:Y:S02]  /*2b20*/  UIADD3 UR4, UPT, UPT, -UR5, UR4, URZ ;  /* 0x0000000405047290 */ /* 0x000fe4000fffe1ff */
[----:B------:R-:W-:Y:S02]  /*2b30*/  UIMAD UR37, UR8, UR14, UR37 ;  /* 0x0000000e082572a4 */ /* 0x000fe4000f8e0225 */
[----:B------:R-:W-:-:S12]  /*2b40*/  UIMAD UR38, UR4, UR10, UR38 ;  /* 0x0000000a042672a4 */ /* 0x000fd8000f8e0226 */
.L_x_41:
[----:B------:R-:W-:Y:S01]  /*2b50*/  VIADD R11, R11, 0x1 ;  /* 0x000000010b0b7836 */ /* 0x000fe20000000000 */
[----:B------:R-:W-:Y:S01]  /*2b60*/  R2UR UR4, R52 ;  /* 0x00000000340472ca */ /* 0x000fe200000e0000 */
[----:B------:R-:W-:Y:S01]  /*2b70*/  UIADD3 UR20, UPT, UPT, UR38, UR63, URZ ;  /* 0x0000003f26147290 */ /* 0x000fe2000fffe0ff */
[----:B------:R-:W-:Y:S02]  /*2b80*/  PLOP3.LUT P1, PT, PT, PT, PT, 0x80, 0x8 ;  /* 0x000000000008781c */ /* 0x000fe40003f2f070 */
[----:B------:R-:W-:-:S04]  /*2b90*/  ISETP.NE.AND P0, PT, R11, 0x2, PT ;  /* 0x000000020b00780c */ /* 0x000fc80003f05270 */
[----:B-1----:R-:W-:Y:S02]  /*2ba0*/  SEL R0, RZ, 0x1, P0 ;  /* 0x00000001ff007807 */ /* 0x002fe40000000000 */
[----:B------:R-:W-:Y:S02]  /*2bb0*/  SEL R11, R11, RZ, P0 ;  /* 0x000000ff0b0b7207 */ /* 0x000fe40000000000 */
[----:B------:R-:W-:Y:S01]  /*2bc0*/  LOP3.LUT R10, R10, R0, RZ, 0x3c, !PT ;  /* 0x000000000a0a7212 */ /* 0x000fe200078e3cff */
[----:B------:R-:W-:Y:S01]  /*2bd0*/  UIADD3 UR28, UPT, UPT, UR37, UR4, URZ ;  /* 0x00000004251c7290 */ /* 0x000fe2000fffe0ff */
[----:B------:R-:W-:Y:S11]  /*2be0*/  BRA.U UP1, `(.L_x_42) ;  /* 0xfffffff101087547 */ /* 0x000ff6000b83ffff */
[----:B------:R-:W-:Y:S01]  /*2bf0*/  UIADD3 UR6, UPT, UPT, UR6, 0x18, URZ ;  /* 0x0000001806067890 */ /* 0x000fe2000fffe0ff */
[----:B------:R-:W-:-:S03]  /*2c00*/  SHF.L.U32 R2, R12, 0x1f, RZ ;  /* 0x0000001f0c027819 */ /* 0x000fc600000006ff */
[----:B------:R-:W-:-:S09]  /*2c10*/  ULEA UR4, UR7, UR6, 0x3 ;  /* 0x0000000607047291 */ /* 0x000fd2000f8e18ff */
[----:B------:R-:W1:Y:S02]  /*2c20*/  SYNCS.PHASECHK.TRANS64.TRYWAIT P0, [UR4], R2 ;  /* 0x00000002ff0075a7 */ /* 0x000e640008001104 */
[----:B-1----:R-:W-:Y:S05]  /*2c30*/  @!P0 BRA `(.L_x_43) ;  /* 0x0000006400408947 */ /* 0x002fea0003800000 */
.L_x_153:
[----:B------:R-:W-:-:S04]  /*2c40*/  UIADD3 UR4, UPT, UPT, UR7, 0x1, URZ ;  /* 0x0000000107047890 */ /* 0x000fc8000fffe0ff */
[----:B------:R-:W-:-:S04]  /*2c50*/  UISETP.NE.AND UP0, UPT, UR4, 0x3, UPT ;  /* 0x000000030400788c */ /* 0x000fc8000bf05270 */
[----:B------:R-:W-:Y:S02]  /*2c60*/  USEL UR7, URZ, 0x1, UP0 ;  /* 0x00000001ff077887 */ /* 0x000fe40008000000 */
[----:B------:R-:W-:-:S04]  /*2c70*/  USEL UR4, UR4, URZ, UP0 ;  /* 0x000000ff04047287 */ /* 0x000fc80008000000 */
[----:B------:R-:W-:Y:S01]  /*2c80*/  ULEA UR5, UR4, UR6, 0x3 ;  /* 0x0000000604057291 */ /* 0x000fe2000f8e18ff */
[----:B------:R-:W-:-:S04]  /*2c90*/  LOP3.LUT R12, R12, UR7, RZ, 0x3c, !PT ;  /* 0x000000070c0c7c12 */ /* 0x000fc8000f8e3cff */
[----:B-1----:R-:W-:-:S04]  /*2ca0*/  SHF.L.U32 R2, R12, 0x1f, RZ ;  /* 0x0000001f0c027819 */ /* 0x002fc800000006ff */
[----:B------:R-:W1:Y:S02]  /*2cb0*/  SYNCS.PHASECHK.TRANS64.TRYWAIT P0, [UR5], R2 ;  /* 0x00000002ff0075a7 */ /* 0x000e640008001105 */
[----:B-1----:R-:W-:Y:S05]  /*2cc0*/  @!P0 BRA `(.L_x_44) ;  /* 0x0000006400348947 */ /* 0x002fea0003800000 */
.L_x_155:
[----:B------:R-:W-:-:S04]  /*2cd0*/  UIADD3 UR4, UPT, UPT, UR4, 0x1, URZ ;  /* 0x0000000104047890 */ /* 0x000fc8000fffe0ff */
[----:B------:R-:W-:-:S04]  /*2ce0*/  UISETP.NE.AND UP0, UPT, UR4, 0x3, UPT ;  /* 0x000000030400788c */ /* 0x000fc8000bf05270 */
[----:B------:R-:W-:Y:S02]  /*2cf0*/  USEL UR5, URZ, 0x1, UP0 ;  /* 0x00000001ff057887 */ /* 0x000fe40008000000 */
[----:B------:R-:W-:-:S04]  /*2d00*/  USEL UR4, UR4, URZ, UP0 ;  /* 0x000000ff04047287 */ /* 0x000fc80008000000 */
[----:B------:R-:W-:Y:S01]  /*2d10*/  ULEA UR4, UR4, UR6, 0x3 ;  /* 0x0000000604047291 */ /* 0x000fe2000f8e18ff */
[----:B-1----:R-:W-:-:S04]  /*2d20*/  LOP3.LUT R2, R12, UR5, RZ, 0x3c, !PT ;  /* 0x000000050c027c12 */ /* 0x002fc8000f8e3cff */
[----:B------:R-:W-:Y:S01]  /*2d30*/  SHF.L.U32 R2, R2, 0x1f, RZ ;  /* 0x0000001f02027819 */ /* 0x000fe200000006ff */
[----:B------:R-:W-:-:S07]  /*2d40*/  IMAD.U32 R0, RZ, RZ, UR4 ;  /* 0x00000004ff007e24 */ /* 0x000fce000f8e00ff */
.L_x_45:
[----:B-1----:R1:W2:Y:S02]  /*2d50*/  SYNCS.PHASECHK.TRANS64.TRYWAIT P0, [R0+URZ], R2 ;  /* 0x00000002000075a7 */ /* 0x0022a400080011ff */
[----:B--2---:R-:W-:Y:S05]  /*2d60*/  @!P0 NANOSLEEP.SYNCS 0x989680 ;  /* 0x009896800000895d */ /* 0x004fea0003900000 */
[----:B------:R-:W2:Y:S02]  /*2d70*/  @!P0 SYNCS.PHASECHK.TRANS64 P0, [R0+URZ], R2 ;  /* 0x00000002000085a7 */ /* 0x000ea400080010ff */
[----:B--2---:R-:W-:Y:S05]  /*2d80*/  @P0 EXIT ;  /* 0x000000000000094d */ /* 0x004fea0003800000 */
[----:B------:R-:W-:Y:S05]  /*2d90*/  BRA `(.L_x_45) ;  /* 0xfffffffc00ec7947 */ /* 0x000fea000383ffff */
.L_x_22:
[----:B------:R-:W-:-:S04]  /*2da0*/  UISETP.NE.AND UP0, UPT, UR47, URZ, UPT ;  /* 0x000000ff2f00728c */ /* 0x000fc8000bf05270 */
[----:B------:R-:W-:-:S09]  /*2db0*/  UISETP.NE.OR UP0, UPT, UR25, 0x1, UP0 ;  /* 0x000000011900788c */ /* 0x000fd20008705670 */
[----:B------:R-:W-:Y:S05]  /*2dc0*/  BRA.U UP0, `(.L_x_46) ;  /* 0x0000000500487547 */ /* 0x000fea000b800000 */
[----:B------:R-:W-:Y:S01]  /*2dd0*/  ISETP.GE.U32.AND P2, PT, R0, 0x10, PT ;  /* 0x000000100000780c */ /* 0x000fe20003f46070 */
[----:B------:R-:W-:Y:S01]  /*2de0*/  IMAD.MOV.U32 R12, RZ, RZ, 0x1 ;  /* 0x00000001ff0c7424 */ /* 0x000fe200078e00ff */
[----:B------:R-:W-:Y:S02]  /*2df0*/  CS2R R10, SRZ ;  /* 0x00000000000a7805 */ /* 0x000fe4000001ff00 */
[----:B------:R-:W-:Y:S01]  /*2e00*/  CS2R R8, SRZ ;  /* 0x0000000000087805 */ /* 0x000fe2000001ff00 */
[----:B------:R-:W-:Y:S01]  /*2e10*/  UMOV UR6, 0x400 ;  /* 0x0000040000067882 */ /* 0x000fe20000000000 */
[----:B------:R-:W-:Y:S01]  /*2e20*/  UMOV UR5, URZ ;  /* 0x000000ff00057c82 */ /* 0x000fe20008000000 */
[----:B------:R-:W-:-:S12]  /*2e30*/  ULEA UR6, UR47, UR6, 0x18 ;  /* 0x000000062f067291 */ /* 0x000fd8000f8ec0ff */
.L_x_50:
[----:B------:R-:W-:Y:S02]  /*2e40*/  LEA R2, R8, UR6, 0x3 ;  /* 0x0000000608027c11 */ /* 0x000fe4000f8e18ff */
[----:B------:R-:W-:-:S03]  /*2e50*/  SHF.L.U32 R4, R9, 0x1f, RZ ;  /* 0x0000001f09047819 */ /* 0x000fc600000006ff */
[----:B------:R-:W-:Y:S01]  /*2e60*/  VIADD R5, R2, 0xf0 ;  /* 0x000000f002057836 */ /* 0x000fe20000000000 */
[----:B------:R-:W1:Y:S02]  /*2e70*/  SYNCS.PHASECHK.TRANS64.TRYWAIT P0, [R2+URZ+0xe0], R4 ;  /* 0x0000e004020075a7 */ /* 0x000e6400080011ff */
[----:B-1----:R-:W-:Y:S05]  /*2e80*/  @!P0 BRA `(.L_x_47) ;  /* 0x0000006000dc8947 */ /* 0x002fea0003800000 */
.L_x_156:
[----:B------:R-:W-:Y:S01]  /*2e90*/  ULEA UR4, UR5, UR6, 0x3 ;  /* 0x0000000605047291 */ /* 0x000fe2000f8e18ff */
[----:B-1----:R-:W-:Y:S01]  /*2ea0*/  PRMT R2, RZ, 0x654, R5 ;  /* 0x00000654ff027816 */ /* 0x002fe20000000005 */
[----:B------:R-:W-:Y:S01]  /*2eb0*/  @!P2 IMAD.MOV.U32 R4, RZ, RZ, 0x10 ;  /* 0x00000010ff04a424 */ /* 0x000fe200078e00ff */
[----:B------:R-:W-:Y:S01]  /*2ec0*/  SHF.L.U32 R5, R12, 0x1f, RZ ;  /* 0x0000001f0c057819 */ /* 0x000fe200000006ff */
[----:B------:R-:W-:Y:S01]  /*2ed0*/  UIADD3 UR7, UPT, UPT, UR4, 0x80, URZ ;  /* 0x0000008004077890 */ /* 0x000fe2000fffe0ff */
[----:B------:R1:W-:Y:S05]  /*2ee0*/  SYNCS.ARRIVE.TRANS64.RED.A1T0 RZ, [R2+URZ], RZ ;  /* 0x000000ff02ff79a7 */ /* 0x0003ea00081004ff */
[----:B------:R-:W-:Y:S01]  /*2ef0*/  IMAD.U32 R6, RZ, RZ, UR7 ;  /* 0x00000007ff067e24 */ /* 0x000fe2000f8e00ff */
[----:B------:R-:W2:Y:S04]  /*2f00*/  SYNCS.PHASECHK.TRANS64.TRYWAIT P0, [UR4+0x90], R5 ;  /* 0x00009005ff0075a7 */ /* 0x000ea80008001104 */
[----:B------:R-:W-:Y:S01]  /*2f10*/  PRMT R6, R0, 0x654, R6 ;  /* 0x0000065400067816 */ /* 0x000fe20000000006 */
[----:B-12---:R-:W-:Y:S06]  /*2f20*/  @!P0 BRA `(.L_x_48) ;  /* 0x0000006000c88947 */ /* 0x006fec0003800000 */
.L_x_158:
[----:B------:R-:W-:Y:S01]  /*2f30*/  ULEA UR8, UR5, UR6, 0x4 ;  /* 0x0000000605087291 */ /* 0x000fe2000f8e20ff */
[----:B------:R-:W-:Y:S01]  /*2f40*/  SEL R3, R6, R3, !P2 ;  /* 0x0000000306037207 */ /* 0x000fe20005000000 */
[----:B------:R-:W-:Y:S01]  /*2f50*/  UIADD3 UR9, UPT, UPT, UR4, 0x80, URZ ;  /* 0x0000008004097890 */ /* 0x000fe2000fffe0ff */
[----:B-1----:R-:W-:Y:S01]  /*2f60*/  LEA R2, R11, UR6, 0x3 ;  /* 0x000000060b027c11 */ /* 0x002fe2000f8e18ff */
[----:B------:R-:W-:Y:S01]  /*2f70*/  UIADD3 UR8, UPT, UPT, UR8, 0x110, URZ ;  /* 0x0000011008087890 */ /* 0x000fe2000fffe0ff */
[----:B------:R1:W-:Y:S01]  /*2f80*/  @!P2 SYNCS.ARRIVE.TRANS64.RED RZ, [R3+URZ], R4 ;  /* 0x0000000403ffa9a7 */ /* 0x0003e200080004ff */
[----:B------:R-:W-:Y:S01]  /*2f90*/  UIADD3 UR4, UPT, UPT, UR5, 0x1, URZ ;  /* 0x0000000105047890 */ /* 0x000fe2000fffe0ff */
[----:B------:R-:W-:-:S03]  /*2fa0*/  VIADD R8, R8, 0x1 ;  /* 0x0000000108087836 */ /* 0x000fc60000000000 */
[----:B------:R-:W-:Y:S02]  /*2fb0*/  UISETP.NE.AND UP0, UPT, UR4, 0x2, UPT ;  /* 0x000000020400788c */ /* 0x000fe4000bf05270 */
[----:B------:R-:W-:Y:S01]  /*2fc0*/  ISETP.NE.AND P0, PT, R8, 0x2, PT ;  /* 0x000000020800780c */ /* 0x000fe20003f05270 */
[----:B------:R-:W-:Y:S06]  /*2fd0*/  UGETNEXTWORKID.BROADCAST [UR8], [UR9] ;  /* 0x00000000080073ca */ /* 0x000fec0008000100 */
[----:B------:R-:W-:Y:S02]  /*2fe0*/  USEL UR7, URZ, 0x1, UP0 ;  /* 0x00000001ff077887 */ /* 0x000fe40008000000 */
[----:B------:R-:W-:-:S04]  /*2ff0*/  USEL UR5, UR4, URZ, UP0 ;  /* 0x000000ff04057287 */ /* 0x000fc80008000000 */
[----:B------:R-:W-:Y:S02]  /*3000*/  LOP3.LUT R12, R12, UR7, RZ, 0x3c, !PT ;  /* 0x000000070c0c7c12 */ /* 0x000fe4000f8e3cff */
[----:B-1----:R-:W-:-:S04]  /*3010*/  SHF.L.U32 R4, R10, 0x1f, RZ ;  /* 0x0000001f0a047819 */ /* 0x002fc800000006ff */
[----:B------:R-:W1:Y:S02]  /*3020*/  SYNCS.PHASECHK.TRANS64.TRYWAIT P1, [R2+URZ+0x80], R4 ;  /* 0x00008004020075a7 */ /* 0x000e6400080211ff */
[----:B-1----:R-:W-:Y:S05]  /*3030*/  @!P1 BRA `(.L_x_49) ;  /* 0x00000060009c9947 */ /* 0x002fea0003800000 */
.L_x_159:
[C---:B-1----:R-:W-:Y:S01]  /*3040*/  LEA R4, R11.reuse, UR6, 0x4 ;  /* 0x000000060b047c11 */ /* 0x042fe2000f8e20ff */
[----:B------:R-:W-:Y:S01]  /*3050*/  VIADD R2, R2, 0x90 ;  /* 0x0000009002027836 */ /* 0x000fe20000000000 */
[----:B------:R-:W-:Y:S01]  /*3060*/  SEL R8, R8, RZ, P0 ;  /* 0x000000ff08087207 */ /* 0x000fe20000000000 */
[----:B------:R-:W-:-:S03]  /*3070*/  VIADD R11, R11, 0x1 ;  /* 0x000000010b0b7836 */ /* 0x000fc60000000000 */
[----:B------:R-:W1:Y:S01]  /*3080*/  LDS.128 R4, [R4+0x110] ;  /* 0x0001100004047984 */ /* 0x000e620000000c00 */
[----:B------:R-:W-:Y:S02]  /*3090*/  PRMT R2, RZ, 0x654, R2 ;  /* 0x00000654ff027816 */ /* 0x000fe40000000002 */
[C---:B------:R-:W-:Y:S01]  /*30a0*/  ISETP.NE.AND P1, PT, R11.reuse, 0x2, PT ;  /* 0x000000020b00780c */ /* 0x040fe20003f25270 */
[----:B------:R-:W-:Y:S01]  /*30b0*/  @!PT LDS RZ, [RZ] ;  /* 0x00000000fffff984 */ /* 0x000fe20000000800 */
[----:B------:R-:W-:Y:S01]  /*30c0*/  @!PT LDS RZ, [RZ] ;  /* 0x00000000fffff984 */ /* 0x000fe20000000800 */
[----:B------:R-:W-:Y:S01]  /*30d0*/  @!PT LDS RZ, [RZ] ;  /* 0x00000000fffff984 */ /* 0x000fe20000000800 */
[----:B------:R-:W-:Y:S01]  /*30e0*/  @!PT LDS RZ, [RZ] ;  /* 0x00000000fffff984 */ /* 0x000fe20000000800 */
[----:B------:R2:W-:Y:S06]  /*30f0*/  MEMBAR.ALL.CTA ;  /* 0x0000000000007992 */ /* 0x0005ec0000008000 */
[----:B--2---:R-:W2:Y:S01]  /*3100*/  FENCE.VIEW.ASYNC.S ;  /* 0x00000000000073c6 */ /* 0x004ea20000000000 */
[----:B------:R-:W-:Y:S01]  /*3110*/  SEL R11, R11, RZ, P1 ;  /* 0x000000ff0b0b7207 */ /* 0x000fe20000800000 */
[----:B--2---:R2:W-:Y:S01]  /*3120*/  SYNCS.ARRIVE.TRANS64.RED.A1T0 RZ, [R2+URZ], RZ ;  /* 0x000000ff02ff79a7 */ /* 0x0045e200081004ff */
[----:B-1----:R-:W-:-:S02]  /*3130*/  LOP3.LUT P3, RZ, R6, 0x1, RZ, 0xc0, !PT ;  /* 0x0000000106ff7812 */ /* 0x002fc4000786c0ff */
[----:B------:R-:W-:-:S04]  /*3140*/  SEL R4, RZ, 0x1, P1 ;  /* 0x00000001ff047807 */ /* 0x000fc80000800000 */
[----:B------:R-:W-:Y:S02]  /*3150*/  LOP3.LUT R10, R10, R4, RZ, 0x3c, !PT ;  /* 0x000000040a0a7212 */ /* 0x000fe400078e3cff */
[----:B--2---:R-:W-:-:S04]  /*3160*/  SEL R2, RZ, 0x1, P0 ;  /* 0x00000001ff027807 */ /* 0x004fc80000000000 */
[----:B------:R-:W-:Y:S01]  /*3170*/  LOP3.LUT R9, R9, R2, RZ, 0x3c, !PT ;  /* 0x0000000209097212 */ /* 0x000fe200078e3cff */
[----:B------:R-:W-:Y:S06]  /*3180*/  @P3 BRA `(.L_x_50) ;  /* 0xfffffffc002c3947 */ /* 0x000fec000383ffff */
[----:B------:R-:W-:Y:S01]  /*3190*/  ULEA UR4, UR5, UR6, 0x3 ;  /* 0x0000000605047291 */ /* 0x000fe2000f8e18ff */
[----:B------:R-:W-:-:S08]  /*31a0*/  SHF.L.U32 R2, R12, 0x1f, RZ ;  /* 0x0000001f0c027819 */ /* 0x000fd000000006ff */
[----:B------:R-:W1:Y:S02]  /*31b0*/  SYNCS.PHASECHK.TRANS64 P0, [UR4+0x90], R2 ;  /* 0x00009002ff0075a7 */ /* 0x000e640008001004 */
[----:B-1----:R-:W-:Y:S05]  /*31c0*/  @P0 BRA `(.L_x_51) ;  /* 0x0000000000080947 */ /* 0x002fea0003800000 */
[----:B------:R-:W1:Y:S02]  /*31d0*/  SYNCS.PHASECHK.TRANS64.TRYWAIT P0, [UR4+0x90], R2 ;  /* 0x00009002ff0075a7 */ /* 0x000e640008001104 */
[----:B-1----:R-:W-:Y:S05]  /*31e0*/  @!P0 BRA `(.L_x_52) ;  /* 0x0000006000448947 */ /* 0x002fea0003800000 */
.L_x_51:
[----:B------:R-:W-:-:S04]  /*31f0*/  UIADD3 UR7, UPT, UPT, UR5, 0x1, URZ ;  /* 0x0000000105077890 */ /* 0x000fc8000fffe0ff */
[----:B------:R-:W-:-:S04]  /*3200*/  UISETP.NE.AND UP0, UPT, UR7, 0x2, UPT ;  /* 0x000000020700788c */ /* 0x000fc8000bf05270 */
[----:B------:R-:W-:Y:S02]  /*3210*/  USEL UR8, URZ, 0x1, UP0 ;  /* 0x00000001ff087887 */ /* 0x000fe40008000000 */
[----:B------:R-:W-:-:S04]  /*3220*/  USEL UR7, UR7, URZ, UP0 ;  /* 0x000000ff07077287 */ /* 0x000fc80008000000 */
[----:B------:R-:W-:Y:S01]  /*3230*/  ULEA UR7, UR7, UR6, 0x3 ;  /* 0x0000000607077291 */ /* 0x000fe2000f8e18ff */
[----:B-1----:R-:W-:-:S04]  /*3240*/  LOP3.LUT R2, R12, UR8, RZ, 0x3c, !PT ;  /* 0x000000080c027c12 */ /* 0x002fc8000f8e3cff */
[----:B------:R-:W-:-:S04]  /*3250*/  SHF.L.U32 R0, R2, 0x1f, RZ ;  /* 0x0000001f02007819 */ /* 0x000fc800000006ff */
[----:B------:R-:W1:Y:S02]  /*3260*/  SYNCS.PHASECHK.TRANS64 P0, [UR7+0x90], R0 ;  /* 0x00009000ff0075a7 */ /* 0x000e640008001007 */
[----:B-1----:R-:W-:Y:S05]  /*3270*/  @P0 EXIT ;  /* 0x000000000000094d */ /* 0x002fea0003800000 */
[----:B------:R-:W-:Y:S02]  /*3280*/  SHF.L.U32 R2, R2, 0x1f, RZ ;  /* 0x0000001f02027819 */ /* 0x000fe400000006ff */
[----:B------:R-:W-:-:S07]  /*3290*/  MOV R0, UR7 ;  /* 0x0000000700007c02 */ /* 0x000fce0008000f00 */
.L_x_53:
[----:B-1----:R1:W2:Y:S02]  /*32a0*/  SYNCS.PHASECHK.TRANS64.TRYWAIT P0, [R0+URZ+0x90], R2 ;  /* 0x00009002000075a7 */ /* 0x0022a400080011ff */
[----:B--2---:R-:W-:Y:S05]  /*32b0*/  @!P0 NANOSLEEP.SYNCS 0x989680 ;  /* 0x009896800000895d */ /* 0x004fea0003900000 */
[----:B------:R-:W2:Y:S02]  /*32c0*/  @!P0 SYNCS.PHASECHK.TRANS64 P0, [R0+URZ+0x90], R2 ;  /* 0x00009002000085a7 */ /* 0x000ea400080010ff */
[----:B--2---:R-:W-:Y:S05]  /*32d0*/  @P0 EXIT ;  /* 0x000000000000094d */ /* 0x004fea0003800000 */
[----:B------:R-:W-:Y:S05]  /*32e0*/  BRA `(.L_x_53) ;  /* 0xfffffffc00ec7947 */ /* 0x000fea000383ffff */
.L_x_46:
[----:B------:R-:W-:Y:S05]  /*32f0*/  BRA.U UP4, `(.L_x_54) ;  /* 0x0000001104d87547 */ /* 0x000fea000b800000 */
[----:B------:R-:W-:Y:S01]  /*3300*/  UMOV UR4, 0x40 ;  /* 0x0000004000047882 */ /* 0x000fe20000000000 */
[----:B------:R-:W-:Y:S01]  /*3310*/  NOP ;  /* 0x0000000000007918 */ /* 0x000fe20000000000 */
[----:B------:R-:W-:Y:S01]  /*3320*/  ULEA UR5, UR47, UR4, 0x18 ;  /* 0x000000042f057291 */ /* 0x000fe2000f8ec0ff */
[----:B------:R-:W-:Y:S02]  /*3330*/  UMOV UR6, 0x400 ;  /* 0x0000040000067882 */ /* 0x000fe40000000000 */
[----:B------:R-:W-:-:S06]  /*3340*/  ULEA UR6, UR47, UR6, 0x18 ;  /* 0x000000062f067291 */ /* 0x000fcc000f8ec0ff */
[----:B------:R-:W1:Y:S02]  /*3350*/  LDS.U8 R0, [UR5+0x1c] ;  /* 0x00001c05ff007984 */ /* 0x000e640008000000 */
[----:B-1----:R-:W-:-:S13]  /*3360*/  ISETP.NE.AND P0, PT, R0, RZ, PT ;  /* 0x000000ff0000720c */ /* 0x002fda0003f05270 */
[----:B------:R-:W-:Y:S05]  /*3370*/  @P0 BRA `(.L_x_55) ;  /* 0x0000000400080947 */ /* 0x000fea0003800000 */
[----:B------:R-:W-:Y:S02]  /*3380*/  UISETP.NE.U32.AND UP1, UPT, UR48, 0x1, UPT ;  /* 0x000000013000788c */ /* 0x000fe4000bf25070 */
[----:B------:R-:W-:-:S07]  /*3390*/  UIADD3 UR7, UPT, UPT, UR5, 0x8, URZ ;  /* 0x0000000805077890 */ /* 0x000fce000fffe0ff */
[----:B------:R-:W-:Y:S05]  /*33a0*/  BRA.U !UP1, `(.L_x_56) ;  /* 0x00000001099c7547 */ /* 0x000fea000b800000 */
[----:B------:R-:W-:Y:S01]  /*33b0*/  ELECT P0, URZ, PT ;  /* 0x0000000000ff782f */ /* 0x000fe20003800000 */
[----:B------:R-:W-:-:S12]  /*33c0*/  BSSY B0, `(.L_x_56) ;  /* 0x0000025000007945 */ /* 0x000fd80003800000 */
[----:B------:R-:W-:Y:S05]  /*33d0*/  @!P0 BRA `(.L_x_57) ;  /* 0x00000000008c8947 */ /* 0x000fea0003800000 */
[----:B------:R-:W-:-:S05]  /*33e0*/  UMOV UR4, 0x10 ;  /* 0x0000001000047882 */ /* 0x000fca0000000000 */
[----:B------:R-:W-:Y:S04]  /*33f0*/  DEPBAR.LE SB1, 0x36 ;  /* 0x00009d800000791a */ /* 0x000fe80000000000 */
[----:B------:R-:W1:Y:S02]  /*3400*/  UTCATOMSWS.2CTA.FIND_AND_SET.ALIGN UP0, UR4, UR4 ;  /* 0x00000004000475e3 */ /* 0x000e640008200800 */
[----:B-1----:R-:W-:Y:S01]  /*3410*/  MOV R10, UR4 ;  /* 0x00000004000a7c02 */ /* 0x002fe20008000f00 */
[----:B------:R-:W-:Y:S06]  /*3420*/  BRA.U UP0, `(.L_x_58) ;  /* 0x0000000100187547 */ /* 0x000fec000b800000 */
.L_x_59:
[----:B------:R-:W-:Y:S05]  /*3430*/  NANOSLEEP 0x64 ;  /* 0x000000640000795d */ /* 0x000fea0003800000 */
[----:B------:R-:W-:-:S05]  /*3440*/  UMOV UR4, 0x10 ;  /* 0x0000001000047882 */ /* 0x000fca0000000000 */
[----:B------:R-:W-:Y:S04]  /*3450*/  DEPBAR.LE SB1, 0x36 ;  /* 0x00009d800000791a */ /* 0x000fe80000000000 */
[----:B------:R-:W1:Y:S02]  /*3460*/  UTCATOMSWS.2CTA.FIND_AND_SET.ALIGN UP0, UR4, UR4 ;  /* 0x00000004000475e3 */ /* 0x000e640008200800 */
[----:B-1----:R-:W-:Y:S01]  /*3470*/  MOV R10, UR4 ;  /* 0x00000004000a7c02 */ /* 0x002fe20008000f00 */
[----:B------:R-:W-:Y:S05]  /*3480*/  BRA.U !UP0, `(.L_x_59) ;  /* 0xfffffffd08e87547 */ /* 0x000fea000b83ffff */
.L_x_58:
[----:B------:R-:W1:Y:S01]  /*3490*/  LDS R6, [UR5+0x10] ;  /* 0x00001005ff067984 */ /* 0x000e620008000800 */
[----:B------:R-:W-:Y:S01]  /*34a0*/  IMAD.U32 R0, RZ, RZ, UR6 ;  /* 0x00000006ff007e24 */ /* 0x000fe2000f8e00ff */
[----:B------:R-:W-:-:S03]  /*34b0*/  MOV R4, UR49 ;  /* 0x0000003100047c02 */ /* 0x000fc60008000f00 */
[----:B------:R-:W-:Y:S01]  /*34c0*/  VIADD R0, R0, 0x130 ;  /* 0x0000013000007836 */ /* 0x000fe20000000000 */
[----:B-1----:R-:W-:-:S04]  /*34d0*/  SHF.L.U32 R6, R6, 0x1f, RZ ;  /* 0x0000001f06067819 */ /* 0x002fc800000006ff */
[----:B------:R-:W1:Y:S02]  /*34e0*/  SYNCS.PHASECHK.TRANS64.TRYWAIT P0, [UR5+0x8], R6 ;  /* 0x00000806ff0075a7 */ /* 0x000e640008001105 */
[----:B-1----:R-:W-:Y:S05]  /*34f0*/  @P0 BRA `(.L_x_60) ;  /* 0x0000000000080947 */ /* 0x002fea0003800000 */
[----:B------:R-:W1:Y:S02]  /*3500*/  SYNCS.PHASECHK.TRANS64.TRYWAIT P0, [UR5+0x8], R6 ;  /* 0x00000806ff0075a7 */ /* 0x000e640008001105 */
[----:B-1----:R-:W-:Y:S05]  /*3510*/  @!P0 BRA `(.L_x_61) ;  /* 0x0000005c00908947 */ /* 0x002fea0003800000 */
.L_x_60:
[----:B------:R-:W-:Y:S01]  /*3520*/  PRMT R4, R4, 0x654, R0 ;  /* 0x0000065404047816 */ /* 0x000fe20000000000 */
[----:B------:R-:W-:Y:S01]  /*3530*/  HFMA2 R0, -RZ, RZ, 0, 5.9604644775390625e-08 ;  /* 0x00000001ff007431 */ /* 0x000fe200000001ff */
[----:B------:R-:W-:Y:S01]  /*3540*/  UPRMT UR4, UR49, 0x654, UR7 ;  /* 0x0000065431047896 */ /* 0x000fe20008000007 */
[----:B------:R-:W-:Y:S02]  /*3550*/  IMAD.MOV.U32 R8, RZ, RZ, 0xffff ;  /* 0x0000ffffff087424 */ /* 0x000fe400078e00ff */
[----:B-1----:R-:W-:Y:S02]  /*3560*/  IMAD.MOV.U32 R6, RZ, RZ, 0x4 ;  /* 0x00000004ff067424 */ /* 0x002fe400078e00ff */
[----:B------:R-:W-:Y:S01]  /*3570*/  IMAD.SHL.U32 R9, R10, 0x20, RZ ;  /* 0x000000200a097824 */ /* 0x000fe200078e00ff */
[----:B------:R-:W-:Y:S02]  /*3580*/  MOV R5, UR4 ;  /* 0x0000000400057c02 */ /* 0x000fe40008000f00 */
[-C--:B------:R-:W-:Y:S01]  /*3590*/  SHF.L.U32 R8, R8, R10.reuse, RZ ;  /* 0x0000000a08087219 */ /* 0x080fe200000006ff */
[----:B------:R1:W-:Y:S01]  /*35a0*/  SYNCS.ARRIVE.TRANS64.RED RZ, [UR4], R6 ;  /* 0x00000006ffff79a7 */ /* 0x0003e20008000404 */
[----:B------:R-:W-:Y:S01]  /*35b0*/  SHF.L.U32 R7, R0, R10, RZ ;  /* 0x0000000a00077219 */ /* 0x000fe200000006ff */
[----:B------:R1:W-:Y:S04]  /*35c0*/  STS [UR6+0x130], R9 ;  /* 0x00013009ff007988 */ /* 0x0003e80008000806 */
[----:B------:R1:W-:Y:S04]  /*35d0*/  STAS [R4.64], R10 ;  /* 0x0000000a04007dbd */ /* 0x0003e8000c0008ff */
[----:B------:R1:W-:Y:S04]  /*35e0*/  ATOMS.OR RZ, [UR5+0x14], R8 ;  /* 0x00001408ffff798c */ /* 0x0003e8000b000005 */
[----:B------:R1:W-:Y:S04]  /*35f0*/  ATOMS.OR RZ, [UR5+0x18], R7 ;  /* 0x00001807ffff798c */ /* 0x0003e8000b000005 */
[----:B------:R1:W-:Y:S02]  /*3600*/  ATOMS.XOR RZ, [UR5+0x10], R0 ;  /* 0x00001000ffff798c */ /* 0x0003e4000b800005 */
.L_x_57:
[----:B------:R-:W-:Y:S05]  /*3610*/  BSYNC B0 ;  /* 0x0000000000007941 */ /* 0x000fea0003800000 */
.L_x_56:
[----:B------:R-:W-:Y:S05]  /*3620*/  BRA.U UP1, `(.L_x_62) ;  /* 0x00000001016c7547 */ /* 0x000fea000b800000 */
[----:B------:R-:W-:-:S03]  /*3630*/  UMOV UR4, 0xffffffff ;  /* 0xffffffff00047882 */ /* 0x000fc60000000000 */
[----:B------:R-:W-:Y:S05]  /*3640*/  BRA.DIV UR4, `(.L_x_63) ;  /* 0x0000005e045c7947 */ /* 0x000fea000b800000 */
[----:B------:R-:W-:-:S13]  /*3650*/  ELECT P6, URZ, PT ;  /* 0x0000000000ff782f */ /* 0x000fda00038c0000 */
.L_x_163:
[----:B------:R-:W-:Y:S05]  /*3660*/  @!P6 BRA `(.L_x_62) ;  /* 0x00000000005ce947 */ /* 0x000fea0003800000 */
[----:B-1----:R-:W1:Y:S02]  /*3670*/  LDS R4, [UR5+0x10] ;  /* 0x00001005ff047984 */ /* 0x002e640008000800 */
[----:B-1----:R-:W-:-:S04]  /*3680*/  SHF.L.U32 R4, R4, 0x1f, RZ ;  /* 0x0000001f04047819 */ /* 0x002fc800000006ff */
[----:B------:R-:W1:Y:S02]  /*3690*/  SYNCS.PHASECHK.TRANS64.TRYWAIT P0, [UR5+0x8], R4 ;  /* 0x00000804ff0075a7 */ /* 0x000e640008001105 */
[----:B-1----:R-:W-:Y:S05]  /*36a0*/  @P0 BRA `(.L_x_64) ;  /* 0x0000000000080947 */ /* 0x002fea0003800000 */
[----:B------:R-:W1:Y:S02]  /*36b0*/  SYNCS.PHASECHK.TRANS64.TRYWAIT P0, [UR5+0x8], R4 ;  /* 0x00000804ff0075a7 */ /* 0x000e640008001105 */
[----:B-1----:R-:W-:Y:S05]  /*36c0*/  @!P0 BRA `(.L_x_65) ;  /* 0x0000005c005c8947 */ /* 0x002fea0003800000 */
.L_x_64:
[----:B------:R-:W2:Y:S01]  /*36d0*/  LDS R6, [UR6+0x130] ;  /* 0x00013006ff067984 */ /* 0x000ea20008000800 */
[----:B-1----:R-:W-:Y:S02]  /*36e0*/  HFMA2 R0, -RZ, RZ, 0, 5.9604644775390625e-08 ;  /* 0x00000001ff007431 */ /* 0x002fe400000001ff */
[----:B------:R-:W-:Y:S01]  /*36f0*/  IMAD.MOV.U32 R4, RZ, RZ, 0xffff ;  /* 0x0000ffffff047424 */ /* 0x000fe200078e00ff */
[----:B------:R-:W-:Y:S01]  /*3700*/  UPRMT UR4, UR49, 0x654, UR7 ;  /* 0x0000065431047896 */ /* 0x000fe20008000007 */
[----:B--2---:R-:W-:-:S03]  /*3710*/  IMAD.SHL.U32 R5, R6, 0x20, RZ ;  /* 0x0000002006057824 */ /* 0x004fc600078e00ff */
[-C--:B------:R-:W-:Y:S02]  /*3720*/  SHF.L.U32 R4, R4, R6.reuse, RZ ;  /* 0x0000000604047219 */ /* 0x080fe400000006ff */
[----:B------:R-:W-:Y:S01]  /*3730*/  SHF.L.U32 R6, R0, R6, RZ ;  /* 0x0000000600067219 */ /* 0x000fe200000006ff */
[----:B------:R2:W-:Y:S04]  /*3740*/  STS [UR6+0x130], R5 ;  /* 0x00013005ff007988 */ /* 0x0005e80008000806 */
[----:B------:R2:W-:Y:S04]  /*3750*/  ATOMS.OR RZ, [UR5+0x14], R4 ;  /* 0x00001404ffff798c */ /* 0x0005e8000b000005 */
[----:B------:R2:W-:Y:S01]  /*3760*/  ATOMS.OR RZ, [UR5+0x18], R6 ;  /* 0x00001806ffff798c */ /* 0x0005e2000b000005 */
[----:B------:R-:W-:Y:S03]  /*3770*/  SYNCS.ARRIVE.TRANS64.RED.A1T0 RZ, [UR4], RZ ;  /* 0x000000ffffff79a7 */ /* 0x000fe60008100404 */
[----:B------:R2:W-:Y:S01]  /*3780*/  ATOMS.XOR RZ, [UR5+0x10], R0 ;  /* 0x00001000ffff798c */ /* 0x0005e2000b800005 */
[----:B------:R-:W-:Y:S05]  /*3790*/  BRA `(.L_x_62) ;  /* 0x0000000000107947 */ /* 0x000fea0003800000 */
.L_x_55:
[----:B------:R-:W-:Y:S02]  /*37a0*/  MOV R0, 0xffffffff ;  /* 0xffffffff00007802 */ /* 0x000fe40000000f00 */
[----:B------:R-:W-:-:S03]  /*37b0*/  MOV R4, 0x37e0 ;  /* 0x000037e000047802 */ /* 0x000fc60000000f00 */
[----:B------:R1:W-:Y:S04]  /*37c0*/  STS [UR6+0x130], R0 ;  /* 0x00013000ff007988 */ /* 0x0003e80008000806 */
[----:B-1---5:R-:W-:Y:S05]  /*37d0*/  CALL.REL.NOINC `($__internal_1_$__cuda_sm10x_tcgen05_guardrail_trap_phase_invalid_during_alloc) ;  /* 0x0000006400307944 */ /* 0x022fea0003c00000 */
.L_x_62:
[----:B------:R-:W-:Y:S05]  /*37e0*/  WARPSYNC.ALL ;  /* 0x0000000000007948 */ /* 0x000fea0003800000 */
[----:B------:R-:W3:Y:S01]  /*37f0*/  S2UR UR4, SR_CgaCtaId ;  /* 0x00000000000479c3 */ /* 0x000ee20000008800 */
[----:B------:R-:W-:Y:S01]  /*3800*/  UMOV UR26, 0x400 ;  /* 0x00000400001a7882 */ /* 0x000fe20000000000 */
[----:B------:R-:W-:-:S06]  /*3810*/  NOP ;  /* 0x0000000000007918 */ /* 0x000fcc0000000000 */
[----:B------:R-:W-:Y:S06]  /*3820*/  BAR.ARV 0x6, 0xa0 ;  /* 0x0182800000007b1d */ /* 0x000fec0000002000 */
[----:B------:R-:W4:Y:S01]  /*3830*/  LDCU UR6, c[0x0][0x38c] ;  /* 0x00007180ff0677ac */ /* 0x000f220008000800 */
[----:B------:R-:W-:Y:S01]  /*3840*/  LOP3.LUT R3, R3, 0xffff, RZ, 0xc0, !PT ;  /* 0x0000ffff03037812 */ /* 0x000fe200078ec0ff */
[----:B-1----:R-:W-:Y:S01]  /*3850*/  IMAD.MOV.U32 R9, RZ, RZ, 0x1 ;  /* 0x00000001ff097424 */ /* 0x002fe200078e00ff */
[----:B------:R-:W-:Y:S01]  /*3860*/  LOP3.LUT R2, R2, 0xffff, RZ, 0xc0, !PT ;  /* 0x0000ffff02027812 */ /* 0x000fe200078ec0ff */
[----:B------:R-:W-:Y:S01]  /*3870*/  IMAD.MOV.U32 R8, RZ, RZ, RZ ;  /* 0x000000ffff087224 */ /* 0x000fe200078e00ff */
[----:B------:R-:W-:Y:S01]  /*3880*/  R2UR UR28, R3 ;  /* 0x00000000031c72ca */ /* 0x000fe200000e0000 */
[----:B------:R-:W-:Y:S01]  /*3890*/  UMOV UR32, URZ ;  /* 0x000000ff00207c82 */ /* 0x000fe20008000000 */
[----:B------:R-:W-:-:S02]  /*38a0*/  R2UR UR42, R2 ;  /* 0x00000000022a72ca */ /* 0x000fc400000e0000 */
[----:B------:R-:W-:Y:S01]  /*38b0*/  CS2R R2, SRZ ;  /* 0x0000000000027805 */ /* 0x000fe2000001ff00 */
[----:B------:R-:W-:Y:S01]  /*38c0*/  UMOV UR23, URZ ;  /* 0x000000ff00177c82 */ /* 0x000fe20008000000 */
[----:B---3--:R-:W-:Y:S01]  /*38d0*/  ULEA UR26, UR4, UR26, 0x18 ;  /* 0x0000001a041a7291 */ /* 0x008fe2000f8ec0ff */
[----:B------:R-:W-:Y:S01]  /*38e0*/  UMOV UR22, URZ ;  /* 0x000000ff00167c82 */ /* 0x000fe20008000000 */
[----:B------:R-:W-:Y:S02]  /*38f0*/  UISETP.NE.AND UP3, UPT, UR48, URZ, UPT ;  /* 0x000000ff3000728c */ /* 0x000fe4000bf65270 */
[----:B------:R-:W-:Y:S02]  /*3900*/  UIADD3 UR5, UPT, UPT, UR26, 0x4300, URZ ;  /* 0x000043001a057890 */ /* 0x000fe4000fffe0ff */
[----:B------:R-:W-:-:S03]  /*3910*/  UIADD3 UR4, UPT, UPT, UR26, 0xa300, URZ ;  /* 0x0000a3001a047890 */ /* 0x000fc6000fffe0ff */
[----:B--2---:R-:W1:Y:S01]  /*3920*/  LDS R0, [UR26+0x130] ;  /* 0x0001301aff007984 */ /* 0x004e620008000800 */
[----:B----4-:R-:W-:Y:S02]  /*3930*/  UIADD3 UR6, UPT, UPT, UR6, 0x3f, URZ ;  /* 0x0000003f06067890 */ /* 0x010fe4000fffe0ff */
[----:B------:R-:W-:Y:S02]  /*3940*/  USHF.R.U32.HI UR5, URZ, 0x4, UR5 ;  /* 0x00000004ff057899 */ /* 0x000fe40008011605 */
[----:B------:R-:W-:Y:S02]  /*3950*/  USHF.R.S32.HI UR33, URZ, 0x1f, UR6 ;  /* 0x0000001fff217899 */ /* 0x000fe40008011406 */
[----:B------:R-:W-:Y:S02]  /*3960*/  USHF.R.U32.HI UR4, URZ, 0x4, UR4 ;  /* 0x00000004ff047899 */ /* 0x000fe40008011604 */
[----:B------:R-:W-:Y:S02]  /*3970*/  ULEA.HI UR33, UR33, UR6, URZ, 0x6 ;  /* 0x0000000621217291 */ /* 0x000fe4000f8f30ff */
[----:B------:R-:W-:-:S02]  /*3980*/  ULOP3.LUT UR5, UR5, 0x3fff, URZ, 0xc0, !UPT ;  /* 0x00003fff05057892 */ /* 0x000fc4000f8ec0ff */
[----:B------:R-:W-:Y:S02]  /*3990*/  USHF.R.S32.HI UR33, URZ, 0x6, UR33 ;  /* 0x00000006ff217899 */ /* 0x000fe40008011421 */
[----:B------:R-:W-:Y:S02]  /*39a0*/  ULOP3.LUT UR30, UR4, 0x3fff, URZ, 0xc0, !UPT ;  /* 0x00003fff041e7892 */ /* 0x000fe4000f8ec0ff */
[----:B------:R-:W-:Y:S01]  /*39b0*/  UISETP.LT.AND UP0, UPT, UR33, 0x1, UPT ;  /* 0x000000012100788c */ /* 0x000fe2000bf01270 */
[----:B------:R-:W-:Y:S01]  /*39c0*/  UMOV UR40, 0x0 ;  /* 0x0000000000287882 */ /* 0x000fe20000000000 */
[----:B------:R-:W-:Y:S01]  /*39d0*/  UMOV UR41, 0x8200010 ;  /* 0x0820001000297882 */ /* 0x000fe20000000000 */
[----:B------:R-:W-:Y:S02]  /*39e0*/  ULOP3.LUT UR29, UR5, 0x10000, URZ, 0xfc, !UPT ;  /* 0x00010000051d7892 */ /* 0x000fe4000f8efcff */
[----:B------:R-:W-:Y:S02]  /*39f0*/  ULOP3.LUT UR30, UR30, 0x10000, URZ, 0xfc, !UPT ;  /* 0x000100001e1e7892 */ /* 0x000fe4000f8efcff */
[----:B------:R-:W-:Y:S01]  /*3a00*/  USEL UR43, UR33, 0x1, !UP0 ;  /* 0x00000001212b7887 */ /* 0x000fe2000c000000 */
[----:B------:R-:W-:Y:S01]  /*3a10*/  UMOV UR38, 0x0 ;  /* 0x0000000000267882 */ /* 0x000fe20000000000 */
[----:B------:R-:W-:Y:S01]  /*3a20*/  UMOV UR39, 0x8200010 ;  /* 0x0820001000277882 */ /* 0x000fe20000000000 */
[----:B------:R-:W-:Y:S01]  /*3a30*/  UMOV UR36, 0x0 ;  /* 0x0000000000247882 */ /* 0x000fe20000000000 */
[----:B------:R-:W-:Y:S01]  /*3a40*/  UMOV UR37, 0x8200010 ;  /* 0x0820001000257882 */ /* 0x000fe20000000000 */
[----:B------:R-:W-:Y:S01]  /*3a50*/  UMOV UR34, 0x0 ;  /* 0x0000000000227882 */ /* 0x000fe20000000000 */
[----:B------:R-:W-:Y:S01]  /*3a60*/  UMOV UR35, 0x8200010 ;  /* 0x0820001000237882 */ /* 0x000fe20000000000 */
[----:B-1----:R-:W-:-:S15]  /*3a70*/  R2UR UR44, R0 ;  /* 0x00000000002c72ca */ /* 0x002fde00000e0000 */
.L_x_73:
[C---:B------:R-:W-:Y:S02]  /*3a80*/  LEA R0, R8.reuse, UR26, 0x3 ;  /* 0x0000001a08007c11 */ /* 0x040fe4000f8e18ff */
[----:B------:R-:W-:Y:S02]  /*3a90*/  SHF.L.U32 R4, R3, 0x1f, RZ ;  /* 0x0000001f03047819 */ /* 0x000fe400000006ff */
[----:B------:R-:W-:Y:S02]  /*3aa0*/  LEA R5, R8, UR26, 0x4 ;  /* 0x0000001a08057c11 */ /* 0x000fe4000f8e20ff */
[----:B------:R-:W1:Y:S02]  /*3ab0*/  SYNCS.PHASECHK.TRANS64.TRYWAIT P0, [R0+URZ+0x80], R4 ;  /* 0x00008004000075a7 */ /* 0x000e6400080011ff */
[----:B-1-3--:R-:W-:Y:S05]  /*3ac0*/  @!P0 BRA `(.L_x_66) ;  /* 0x0000005800748947 */ /* 0x00afea0003800000 */
.L_x_164:
[----:B-1----:R-:W1:Y:S01]  /*3ad0*/  LDS.128 R4, [R5+0x110] ;  /* 0x0001100005047984 */ /* 0x002e620000000c00 */
[----:B------:R-:W-:Y:S02]  /*3ae0*/  VIADD R0, R0, 0x90 ;  /* 0x0000009000007836 */ /* 0x000fe40000000000 */
[----:B------:R-:W-:Y:S01]  /*3af0*/  VIADD R8, R8, 0x1 ;  /* 0x0000000108087836 */ /* 0x000fe20000000000 */
[----:B------:R-:W-:Y:S01]  /*3b00*/  @!PT LDS RZ, [RZ] ;  /* 0x00000000fffff984 */ /* 0x000fe20000000800 */
[----:B------:R-:W-:Y:S01]  /*3b10*/  @!PT LDS RZ, [RZ] ;  /* 0x00000000fffff984 */ /* 0x000fe20000000800 */
[----:B------:R-:W-:Y:S01]  /*3b20*/  @!PT LDS RZ, [RZ] ;  /* 0x00000000fffff984 */ /* 0x000fe20000000800 */
[----:B------:R-:W-:Y:S01]  /*3b30*/  @!PT LDS RZ, [RZ] ;  /* 0x00000000fffff984 */ /* 0x000fe20000000800 */
[----:B------:R2:W-:Y:S06]  /*3b40*/  MEMBAR.ALL.CTA ;  /* 0x0000000000007992 */ /* 0x0005ec0000008000 */
[----:B--2---:R-:W2:Y:S01]  /*3b50*/  FENCE.VIEW.ASYNC.S ;  /* 0x00000000000073c6 */ /* 0x004ea20000000000 */
[----:B------:R-:W-:-:S04]  /*3b60*/  PRMT R0, RZ, 0x654, R0 ;  /* 0x00000654ff007816 */ /* 0x000fc80000000000 */
[----:B--2---:R2:W-:Y:S01]  /*3b70*/  SYNCS.ARRIVE.TRANS64.RED.A1T0 RZ, [R0+URZ], RZ ;  /* 0x000000ff00ff79a7 */ /* 0x0045e200081004ff */
[----:B-1----:R-:W-:Y:S01]  /*3b80*/  LOP3.LUT P1, RZ, R6, 0x1, RZ, 0xc0, !PT ;  /* 0x0000000106ff7812 */ /* 0x002fe2000782c0ff */
[----:B--2---:R-:W-:-:S12]  /*3b90*/  BRA.U UP3, `(.L_x_67) ;  /* 0x0000000503087547 */ /* 0x004fd8000b800000 */
[----:B------:R-:W1:Y:S01]  /*3ba0*/  LDCU UR4, c[0x0][0x38c] ;  /* 0x00007180ff0477ac */ /* 0x000e620008000800 */
[----:B------:R-:W-:Y:S02]  /*3bb0*/  PLOP3.LUT P2, PT, PT, PT, PT, 0x80, 0x8 ;  /* 0x000000000008781c */ /* 0x000fe40003f4f070 */
[----:B------:R-:W-:Y:S01]  /*3bc0*/  SHF.L.U32 R4, R9, 0x1f, RZ ;  /* 0x0000001f09047819 */ /* 0x000fe200000006ff */
[----:B------:R-:W-:Y:S02]  /*3bd0*/  ULEA UR31, UR32, UR26, 0x3 ;  /* 0x0000001a201f7291 */ /* 0x000fe4000f8e18ff */
[----:B------:R-:W-:Y:S02]  /*3be0*/  ULEA UR11, UR32, UR44, 0x6 ;  /* 0x0000002c200b7291 */ /* 0x000fe4000f8e30ff */
[----:B-1----:R-:W-:-:S06]  /*3bf0*/  UISETP.GE.AND UP0, UPT, UR4, 0x1, UPT ;  /* 0x000000010400788c */ /* 0x002fcc000bf06270 */
[----:B------:R-:W-:-:S05]  /*3c00*/  PLOP3.LUT P0, PT, PT, PT, UP0, 0x80, 0x8 ;  /* 0x000000000008781c */ /* 0x000fca0003f0f008 */
[----:B------:R-:W-:-:S08]  /*3c10*/  @UP0 ULEA UR4, UR23, UR26, 0x3 ;  /* 0x0000001a17040291 */ /* 0x000fd0000f8e18ff */
[----:B------:R-:W-:-:S04]  /*3c20*/  @P0 SHF.L.U32 R0, R2, 0x1f, RZ ;  /* 0x0000001f02000819 */ /* 0x000fc800000006ff */
[----:B------:R1:W2:Y:S01]  /*3c30*/  @P0 SYNCS.PHASECHK.TRANS64.TRYWAIT P2, [UR4], R0 ;  /* 0x00000000ff0005a7 */ /* 0x0002a20008041104 */
[----:B------:R-:W3:Y:S02]  /*3c40*/  SYNCS.PHASECHK.TRANS64.TRYWAIT P0, [UR31+0xc0], R4 ;  /* 0x0000c004ff0075a7 */ /* 0x000ee4000800111f */
[----:B-123--:R-:W-:Y:S05]  /*3c50*/  @!P0 BRA `(.L_x_68) ;  /* 0x0000005800248947 */ /* 0x00efea0003800000 */
.L_x_166:
[----:B------:R-:W-:Y:S01]  /*3c60*/  UMOV UR27, UR22 ;  /* 0x00000016001b7c82 */ /* 0x000fe20008000000 */
[----:B------:R-:W-:Y:S05]  /*3c70*/  BRA.U !UP0, `(.L_x_69) ;  /* 0x0000000108c07547 */ /* 0x000fea000b800000 */
[----:B------:R-:W-:Y:S02]  /*3c80*/  UIADD3 UR27, UPT, UPT, UR43, UR22, URZ ;  /* 0x000000162b1b7290 */ /* 0x000fe4000fffe0ff */
[----:B------:R-:W-:Y:S01]  /*3c90*/  UPLOP3.LUT UP2, UPT, UPT, UPT, UPT, 0x40, 0x4 ;  /* 0x000000000004789c */ /* 0x000fe20003f4e870 */
[----:B------:R-:W-:Y:S01]  /*3ca0*/  UMOV UR24, UR33 ;  /* 0x0000002100187c82 */ /* 0x000fe20008000000 */
[----:B------:R-:W-:-:S09]  /*3cb0*/  UMOV UR10, UR23 ;  /* 0x00000017000a7c82 */ /* 0x000fd20008000000 */
.L_x_72:
[----:B--2---:R-:W-:Y:S01]  /*3cc0*/  ULEA UR5, UR10, UR26, 0x3 ;  /* 0x0000001a0a057291 */ /* 0x004fe2000f8e18ff */
[----:B---3--:R-:W-:Y:S11]  /*3cd0*/  @P2 BRA `(.L_x_70) ;  /* 0x00000000000c2947 */ /* 0x008ff60003800000 */
[----:B-1----:R-:W-:Y:S04]  /*3ce0*/  SHF.L.U32 R4, R2, 0x1f, RZ ;  /* 0x0000001f02047819 */ /* 0x002fe800000006ff */
[----:B------:R-:W1:Y:S02]  /*3cf0*/  SYNCS.PHASECHK.TRANS64.TRYWAIT P0, [UR5], R4 ;  /* 0x00000004ff0075a7 */ /* 0x000e640008001105 */
[----:B-1----:R-:W-:Y:S05]  /*3d00*/  @!P0 BRA `(.L_x_71) ;  /* 0x0000005800108947 */ /* 0x002fea0003800000 */
.L_x_70:
[----:B------:R-:W-:Y:S01]  /*3d10*/  UISETP.NE.AND UP0, UPT, UR24, 0x1, UPT ;  /* 0x000000011800788c */ /* 0x000fe2000bf05270 */
[----:B------:R-:W-:Y:S01]  /*3d20*/  PLOP3.LUT P2, PT, PT, PT, PT, 0x80, 0x8 ;  /* 0x000000000008781c */ /* 0x000fe20003f4f070 */
[----:B------:R-:W-:Y:S02]  /*3d30*/  UIADD3 UR4, UPT, UPT, UR10, 0x1, URZ ;  /* 0x000000010a047890 */ /* 0x000fe4000fffe0ff */
[----:B------:R-:W-:Y:S02]  /*3d40*/  UIADD3 UR25, UPT, UPT, UR5, 0x18, URZ ;  /* 0x0000001805197890 */ /* 0x000fe4000fffe0ff */
[----:B------:R-:W-:Y:S01]  /*3d50*/  UISETP.NE.AND UP1, UPT, UR4, 0x3, UPT ;  /* 0x000000030400788c */ /* 0x000fe2000bf25270 */
[----:B------:R-:W-:Y:S01]  /*3d60*/  PLOP3.LUT P0, PT, PT, PT, UP0, 0x80, 0x8 ;  /* 0x000000000008781c */ /* 0x000fe20003f0f008 */
[----:B------:R-:W-:Y:S02]  /*3d70*/  UIADD3 UR22, UPT, UPT, UR22, 0x1, URZ ;  /* 0x0000000116167890 */ /* 0x000fe4000fffe0ff */
[----:B------:R-:W-:Y:S02]  /*3d80*/  USEL UR6, URZ, 0x1, UP1 ;  /* 0x00000001ff067887 */ /* 0x000fe40008800000 */
[----:B------:R-:W-:Y:S02]  /*3d90*/  USEL UR23, UR4, URZ, UP1 ;  /* 0x000000ff04177287 */ /* 0x000fe40008800000 */
[----:B------:R-:W-:Y:S02]  /*3da0*/  UIADD3 UR24, UPT, UPT, UR24, -0x1, URZ ;  /* 0xffffffff18187890 */ /* 0x000fe4000fffe0ff */
[----:B------:R-:W-:Y:S01]  /*3db0*/  @UP0 ULEA UR4, UR23, UR26, 0x3 ;  /* 0x0000001a17040291 */ /* 0x000fe2000f8e18ff */
[----:B------:R-:W-:Y:S01]  /*3dc0*/  LOP3.LUT R2, R2, UR6, RZ, 0x3c, !PT ;  /* 0x0000000602027c12 */ /* 0x000fe2000f8e3cff */
[----:B------:R-:W-:Y:S02]  /*3dd0*/  ULEA UR6, UR10, UR30, 0x9 ;  /* 0x0000001e0a067291 */ /* 0x000fe4000f8e48ff */
[----:B------:R-:W-:Y:S01]  /*3de0*/  UISETP.NE.AND UP0, UPT, UR22, UR27, UPT ;  /* 0x0000001b1600728c */ /* 0x000fe2000bf05270 */
[----:B-1----:R-:W-:Y:S01]  /*3df0*/  @P0 SHF.L.U32 R0, R2, 0x1f, RZ ;  /* 0x0000001f02000819 */ /* 0x002fe200000006ff */
[----:B------:R-:W-:Y:S02]  /*3e00*/  UIADD3 UR20, UPT, UPT, UR6, 0x2, URZ ;  /* 0x0000000206147890 */ /* 0x000fe4000fffe0ff */
[----:B------:R-:W-:Y:S01]  /*3e10*/  UIADD3 UR16, UPT, UPT, UR6, 0x4, URZ ;  /* 0x0000000406107890 */ /* 0x000fe2000fffe0ff */
[----:B------:R2:W3:Y:S01]  /*3e20*/  @P0 SYNCS.PHASECHK.TRANS64.TRYWAIT P2, [UR4], R0 ;  /* 0x00000000ff0005a7 */ /* 0x0004e20008041104 */
[----:B------:R-:W-:Y:S02]  /*3e30*/  ULEA UR4, UR10, UR29, 0x9 ;  /* 0x0000001d0a047291 */ /* 0x000fe4000f8e48ff */
[----:B------:R-:W-:Y:S02]  /*3e40*/  UIADD3 UR12, UPT, UPT, UR6, 0x6, URZ ;  /* 0x00000006060c7890 */ /* 0x000fe4000fffe0ff */
[----:B------:R-:W-:Y:S02]  /*3e50*/  UIADD3 UR18, UPT, UPT, UR4, 0x2, URZ ;  /* 0x0000000204127890 */ /* 0x000fe4000fffe0ff */
[----:B------:R-:W-:Y:S02]  /*3e60*/  UIADD3 UR14, UPT, UPT, UR4, 0x4, URZ ;  /* 0x00000004040e7890 */ /* 0x000fe4000fffe0ff */
[----:B------:R-:W-:Y:S01]  /*3e70*/  UIADD3 UR8, UPT, UPT, UR4, 0x6, URZ ;  /* 0x0000000604087890 */ /* 0x000fe2000fffe0ff */
[----:B------:R-:W-:Y:S01]  /*3e80*/  UMOV UR7, 0x40004040 ;  /* 0x4000404000077882 */ /* 0x000fe20000000000 */
[----:B------:R-:W-:Y:S01]  /*3e90*/  UMOV UR5, 0x40004040 ;  /* 0x4000404000057882 */ /* 0x000fe20000000000 */
[----:B------:R-:W-:Y:S01]  /*3ea0*/  UMOV UR21, 0x40004040 ;  /* 0x4000404000157882 */ /* 0x000fe20000000000 */
[----:B------:R2:W-:Y:S01]  /*3eb0*/  UTCHMMA.2CTA gdesc[UR4], gdesc[UR6], tmem[UR11], tmem[UR40], idesc[UR41], UP2 ;  /* 0x00ff2806040075ea */ /* 0x0005e2000920000b */
[----:B------:R-:W-:Y:S01]  /*3ec0*/  UPLOP3.LUT UP2, UPT, UPT, UPT, UPT, 0x80, 0x8 ;  /* 0x000000000008789c */ /* 0x000fe20003f4f070 */
[----:B------:R-:W-:Y:S01]  /*3ed0*/  UMOV UR19, 0x40004040 ;  /* 0x4000404000137882 */ /* 0x000fe20000000000 */
[----:B------:R-:W-:Y:S01]  /*3ee0*/  UMOV UR17, 0x40004040 ;  /* 0x4000404000117882 */ /* 0x000fe20000000000 */
[----:B------:R2:W-:Y:S01]  /*3ef0*/  UTCHMMA.2CTA gdesc[UR18], gdesc[UR20], tmem[UR11], tmem[UR38], idesc[UR39], UPT ;  /* 0x00ff2614120075ea */ /* 0x0005e2000ba0000b */
[----:B------:R-:W-:Y:S01]  /*3f00*/  UMOV UR15, 0x40004040 ;  /* 0x40004040000f7882 */ /* 0x000fe20000000000 */
[----:B------:R-:W-:Y:S01]  /*3f10*/  UMOV UR13, 0x40004040 ;  /* 0x40004040000d7882 */ /* 0x000fe20000000000 */
[----:B------:R-:W-:Y:S01]  /*3f20*/  UMOV UR9, 0x40004040 ;  /* 0x4000404000097882 */ /* 0x000fe20000000000 */
[----:B------:R2:W-:Y:S01]  /*3f30*/  UTCHMMA.2CTA gdesc[UR14], gdesc[UR16], tmem[UR11], tmem[UR36], idesc[UR37], UPT ;  /* 0x00ff24100e0075ea */ /* 0x0005e2000ba0000b */
[----:B------:R2:W-:Y:S01]  /*3f40*/  UTCHMMA.2CTA gdesc[UR8], gdesc[UR12], tmem[UR11], tmem[UR34], idesc[UR35], UPT ;  /* 0x00ff220c080075ea */ /* 0x0005e2000ba0000b */
[----:B------:R2:W-:Y:S01]  /*3f50*/  UTCBAR.2CTA.MULTICAST [UR25], URZ, UR28 ;  /* 0x000000ff190073e9 */ /* 0x0005e2000820081c */
[----:B------:R-:W-:Y:S01]  /*3f60*/  UMOV UR10, UR23 ;  /* 0x00000017000a7c82 */ /* 0x000fe20008000000 */
[----:B------:R-:W-:Y:S05]  /*3f70*/  BRA.U UP0, `(.L_x_72) ;  /* 0xfffffffd00507547 */ /* 0x000fea000b83ffff */
.L_x_69:
[----:B--2---:R-:W-:Y:S01]  /*3f80*/  UIADD3 UR4, UPT, UPT, UR31, 0xa0, URZ ;  /* 0x000000a01f047890 */ /* 0x004fe2000fffe0ff */
[----:B------:R-:W-:-:S08]  /*3f90*/  UMOV UR22, UR27 ;  /* 0x0000001b00167c82 */ /* 0x000fd00008000000 */
[----:B------:R2:W-:Y:S01]  /*3fa0*/  UTCBAR.2CTA.MULTICAST [UR4], URZ, UR42 ;  /* 0x000000ff040073e9 */ /* 0x0005e2000820082a */
[----:B------:R-:W-:Y:S02]  /*3fb0*/  NOP ;  /* 0x0000000000007918 */ /* 0x000fe40000000000 */
.L_x_67:
[----:B--2---:R-:W-:Y:S01]  /*3fc0*/  UIADD3 UR4, UPT, UPT, UR32, 0x1, URZ ;  /* 0x0000000120047890 */ /* 0x004fe2000fffe0ff */
[----:B------:R-:W-:-:S03]  /*3fd0*/  ISETP.NE.AND P0, PT, R8, 0x2, PT ;  /* 0x000000020800780c */ /* 0x000fc60003f05270 */
[----:B------:R-:W-:Y:S01]  /*3fe0*/  UISETP.NE.AND UP0, UPT, UR4, 0x4, UPT ;  /* 0x000000040400788c */ /* 0x000fe2000bf05270 */
[----:B-1----:R-:W-:Y:S02]  /*3ff0*/  SEL R0, RZ, 0x1, P0 ;  /* 0x00000001ff007807 */ /* 0x002fe40000000000 */
[----:B------:R-:W-:Y:S01]  /*4000*/  SEL R8, R8, RZ, P0 ;  /* 0x000000ff08087207 */ /* 0x000fe20000000000 */
[----:B------:R-:W-:Y:S01]  /*4010*/  USEL UR5, URZ, 0x1, UP0 ;  /* 0x00000001ff057887 */ /* 0x000fe20008000000 */
[----:B------:R-:W-:Y:S01]  /*4020*/  LOP3.LUT R3, R3, R0, RZ, 0x3c, !PT ;  /* 0x0000000003037212 */ /* 0x000fe200078e3cff */
[----:B------:R-:W-:-:S04]  /*4030*/  USEL UR32, UR4, URZ, UP0 ;  /* 0x000000ff04207287 */ /* 0x000fc80008000000 */
[----:B------:R-:W-:Y:S01]  /*4040*/  LOP3.LUT R9, R9, UR5, RZ, 0x3c, !PT ;  /* 0x0000000509097c12 */ /* 0x000fe2000f8e3cff */
[----:B------:R-:W-:Y:S07]  /*4050*/  @P1 BRA `(.L_x_73) ;  /* 0xfffffff800881947 */ /* 0x000fee000383ffff */
[----:B------:R-:W1:Y:S01]  /*4060*/  S2UR UR8, SR_CgaCtaId ;  /* 0x00000000000879c3 */ /* 0x000e620000008800 */
[----:B------:R-:W-:Y:S01]  /*4070*/  ELECT P0, URZ, PT ;  /* 0x0000000000ff782f */ /* 0x000fe20003800000 */
[----:B------:R-:W-:Y:S01]  /*4080*/  HFMA2 R0, -RZ, RZ, 0, 5.9604644775390625e-08 ;  /* 0x00000001ff007431 */ /* 0x000fe200000001ff */
[----:B------:R-:W-:-:S05]  /*4090*/  UMOV UR4, 0x40 ;  /* 0x0000004000047882 */ /* 0x000fca0000000000 */
[----:B------:R-:W-:Y:S01]  /*40a0*/  UVIRTCOUNT.DEALLOC.SMPOOL 0x80 ;  /* 0x000000800000784c */ /* 0x000fe20000000000 */
[----:B------:R-:W-:Y:S02]  /*40b0*/  UISETP.NE.AND UP1, UPT, UR48, URZ, UPT ;  /* 0x000000ff3000728c */ /* 0x000fe4000bf25270 */
[----:B-1----:R-:W-:-:S09]  /*40c0*/  ULEA UR8, UR8, UR4, 0x18 ;  /* 0x0000000408087291 */ /* 0x002fd2000f8ec0ff */
[----:B------:R1:W-:Y:S01]  /*40d0*/  @P0 STS.U8 [UR8+0x1c], R0 ;  /* 0x00001c00ff000988 */ /* 0x0003e20008000008 */
[----:B------:R-:W-:Y:S05]  /*40e0*/  BRA.U UP1, `(.L_x_74) ;  /* 0x0000000101a07547 */ /* 0x000fea000b800000 */
[----:B------:R-:W-:Y:S01]  /*40f0*/  UIADD3 UR7, UPT, UPT, UR26, 0xc0, URZ ;  /* 0x000000c01a077890 */ /* 0x000fe2000fffe0ff */
[----:B------:R-:W-:-:S03]  /*4100*/  SHF.L.U32 R2, R9, 0x1f, RZ ;  /* 0x0000001f09027819 */ /* 0x000fc600000006ff */
[----:B------:R-:W-:-:S09]  /*4110*/  ULEA UR4, UR32, UR7, 0x3 ;  /* 0x0000000720047291 */ /* 0x000fd2000f8e18ff */
[----:B------:R-:W2:Y:S02]  /*4120*/  SYNCS.PHASECHK.TRANS64.TRYWAIT P0, [UR4], R2 ;  /* 0x00000002ff0075a7 */ /* 0x000ea40008001104 */
[----:B--2---:R-:W-:Y:S05]  /*4130*/  @!P0 BRA `(.L_x_75) ;  /* 0x00000054001c8947 */ /* 0x004fea0003800000 */
.L_x_169:
[----:B------:R-:W-:-:S04]  /*4140*/  UIADD3 UR4, UPT, UPT, UR32, 0x1, URZ ;  /* 0x0000000120047890 */ /* 0x000fc8000fffe0ff */
[----:B------:R-:W-:-:S04]  /*4150*/  UISETP.NE.AND UP0, UPT, UR4, 0x4, UPT ;  /* 0x000000040400788c */ /* 0x000fc8000bf05270 */
[----:B------:R-:W-:Y:S02]  /*4160*/  USEL UR6, URZ, 0x1, UP0 ;  /* 0x00000001ff067887 */ /* 0x000fe40008000000 */
[----:B------:R-:W-:-:S04]  /*4170*/  USEL UR4, UR4, URZ, UP0 ;  /* 0x000000ff04047287 */ /* 0x000fc80008000000 */
[----:B------:R-:W-:Y:S01]  /*4180*/  ULEA UR5, UR4, UR7, 0x3 ;  /* 0x0000000704057291 */ /* 0x000fe2000f8e18ff */
[----:B-1----:R-:W-:-:S04]  /*4190*/  LOP3.LUT R2, R9, UR6, RZ, 0x3c, !PT ;  /* 0x0000000609027c12 */ /* 0x002fc8000f8e3cff */
[----:B------:R-:W-:-:S04]  /*41a0*/  SHF.L.U32 R3, R2, 0x1f, RZ ;  /* 0x0000001f02037819 */ /* 0x000fc800000006ff */
[----:B------:R-:W1:Y:S02]  /*41b0*/  SYNCS.PHASECHK.TRANS64.TRYWAIT P0, [UR5], R3 ;  /* 0x00000003ff0075a7 */ /* 0x000e640008001105 */
[----:B-1----:R-:W-:Y:S05]  /*41c0*/  @!P0 BRA `(.L_x_76) ;  /* 0x0000005400108947 */ /* 0x002fea0003800000 */
.L_x_171:
        /* <DEDUP_REMOVED lines=9> */
.L_x_173:
[----:B------:R-:W-:-:S04]  /*4260*/  UIADD3 UR4, UPT, UPT, UR4, 0x1, URZ ;  /* 0x0000000104047890 */ /* 0x000fc8000fffe0ff */
[----:B------:R-:W-:-:S04]  /*4270*/  UISETP.NE.AND UP0, UPT, UR4, 0x4, UPT ;  /* 0x000000040400788c */ /* 0x000fc8000bf05270 */
[----:B------:R-:W-:Y:S02]  /*4280*/  USEL UR5, URZ, 0x1, UP0 ;  /* 0x00000001ff057887 */ /* 0x000fe40008000000 */
[----:B------:R-:W-:-:S04]  /*4290*/  USEL UR4, UR4, URZ, UP0 ;  /* 0x000000ff04047287 */ /* 0x000fc80008000000 */
[----:B------:R-:W-:Y:S01]  /*42a0*/  ULEA UR4, UR4, UR7, 0x3 ;  /* 0x0000000704047291 */ /* 0x000fe2000f8e18ff */
[----:B------:R-:W-:-:S04]  /*42b0*/  LOP3.LUT R2, R2, UR5, RZ, 0x3c, !PT ;  /* 0x0000000502027c12 */ /* 0x000fc8000f8e3cff */
[----:B------:R-:W-:Y:S01]  /*42c0*/  SHF.L.U32 R2, R2, 0x1f, RZ ;  /* 0x0000001f02027819 */ /* 0x000fe200000006ff */
[----:B-1----:R-:W-:-:S04]  /*42d0*/  IMAD.U32 R0, RZ, RZ, UR4 ;  /* 0x00000004ff007e24 */ /* 0x002fc8000f8e00ff */
[----:B------:R1:W2:Y:S03]  /*42e0*/  SYNCS.PHASECHK.TRANS64.TRYWAIT P0, [R0+URZ], R2 ;  /* 0x00000002000075a7 */ /* 0x0002a600080011ff */
[----:B--2---:R-:W-:Y:S05]  /*42f0*/  @!P0 NANOSLEEP.SYNCS 0x989680 ;  /* 0x009896800000895d */ /* 0x004fea0003900000 */
[----:B------:R-:W2:Y:S02]  /*4300*/  @!P0 SYNCS.PHASECHK.TRANS64 P0, [R0+URZ], R2 ;  /* 0x00000002000085a7 */ /* 0x000ea400080010ff */
[----:B--2---:R-:W-:Y:S05]  /*4310*/  @P0 BRA `(.L_x_78) ;  /* 0x0000000000200947 */ /* 0x004fea0003800000 */
.L_x_79:
[----:B--2---:R2:W4:Y:S02]  /*4320*/  SYNCS.PHASECHK.TRANS64.TRYWAIT P0, [R0+URZ], R2 ;  /* 0x00000002000075a7 */ /* 0x00452400080011ff */
[----:B----4-:R-:W-:Y:S05]  /*4330*/  @!P0 NANOSLEEP.SYNCS 0x989680 ;  /* 0x009896800000895d */ /* 0x010fea0003900000 */
[----:B------:R-:W4:Y:S02]  /*4340*/  @!P0 SYNCS.PHASECHK.TRANS64 P0, [R0+URZ], R2 ;  /* 0x00000002000085a7 */ /* 0x000f2400080010ff */
[----:B----4-:R-:W-:Y:S05]  /*4350*/  @!P0 BRA `(.L_x_79) ;  /* 0xfffffffc00f08947 */ /* 0x010fea000383ffff */
[----:B------:R-:W-:Y:S05]  /*4360*/  BRA `(.L_x_78) ;  /* 0x00000000000c7947 */ /* 0x000fea0003800000 */
.L_x_74:
[----:B------:R-:W-:-:S04]  /*4370*/  UIADD3 UR4, UPT, UPT, UR26, 0x100, URZ ;  /* 0x000001001a047890 */ /* 0x000fc8000fffe0ff */
[----:B------:R-:W-:-:S09]  /*4380*/  UPRMT UR4, UR49, 0x654, UR4 ;  /* 0x0000065431047896 */ /* 0x000fd20008000004 */
[----:B------:R-:W-:Y:S03]  /*4390*/  SYNCS.ARRIVE.TRANS64.RED.A1T0 RZ, [UR4], RZ ;  /* 0x000000ffffff79a7 */ /* 0x000fe60008100404 */
.L_x_78:
[----:B-12---:R-:W-:Y:S01]  /*43a0*/  SHF.L.U32 R2, RZ, 0x1f, RZ ;  /* 0x0000001fff027819 */ /* 0x006fe200000006ff */
[----:B------:R-:W-:Y:S01]  /*43b0*/  UIADD3 UR4, UPT, UPT, UR26, 0x100, URZ ;  /* 0x000001001a047890 */ /* 0x000fe2000fffe0ff */
[----:B------:R-:W-:Y:S02]  /*43c0*/  PLOP3.LUT P0, PT, PT, PT, UP1, 0x80, 0x8 ;  /* 0x000000000008781c */ /* 0x000fe40003f0f018 */
[----:B------:R-:W1:Y:S02]  /*43d0*/  SYNCS.PHASECHK.TRANS64.TRYWAIT P1, [UR26+0x100], R2 ;  /* 0x00010002ff0075a7 */ /* 0x000e64000802111a */
[----:B-1----:R-:W-:Y:S09]  /*43e0*/  @!P1 BRA `(.L_x_80) ;  /* 0x0000005000b89947 */ /* 0x002ff20003800000 */
.L_x_175:
[----:B------:R-:W-:Y:S01]  /*43f0*/  @!UP1 UPRMT UR4, UR49, 0x654, UR4 ;  /* 0x0000065431049896 */ /* 0x000fe20008000004 */
[----:B------:R-:W-:Y:S01]  /*4400*/  UMOV UR5, 0xffff ;  /* 0x0000ffff00057882 */ /* 0x000fe20000000000 */
[----:B------:R-:W-:-:S07]  /*4410*/  UMOV UR6, 0x1 ;  /* 0x0000000100067882 */ /* 0x000fce0000000000 */
[----:B------:R-:W-:Y:S01]  /*4420*/  @!P0 SYNCS.ARRIVE.TRANS64.RED.A1T0 RZ, [UR4], RZ ;  /* 0x000000ffffff89a7 */ /* 0x000fe20008100404 */
[----:B------:R-:W-:Y:S01]  /*4430*/  NOP ;  /* 0x0000000000007918 */ /* 0x000fe20000000000 */
[----:B-1----:R-:W1:Y:S01]  /*4440*/  LDS R0, [UR8+0x14] ;  /* 0x00001408ff007984 */ /* 0x002e620008000800 */
[----:B------:R-:W-:-:S04]  /*4450*/  ULOP3.LUT UR4, UR44, 0xffff, URZ, 0xc0, !UPT ;  /* 0x0000ffff2c047892 */ /* 0x000fc8000f8ec0ff */
[----:B------:R-:W-:-:S04]  /*4460*/  USHF.R.U32.HI UR4, URZ, 0x5, UR4 ;  /* 0x00000005ff047899 */ /* 0x000fc80008011604 */
[----:B------:R-:W-:Y:S02]  /*4470*/  USHF.L.U32 UR5, UR5, UR4, URZ ;  /* 0x0000000405057299 */ /* 0x000fe400080006ff */
[----:B------:R-:W-:-:S04]  /*4480*/  USHF.L.U32 UR4, UR6, UR4, URZ ;  /* 0x0000000406047299 */ /* 0x000fc800080006ff */
[----:B-1----:R-:W-:-:S04]  /*4490*/  LOP3.LUT R0, R0, UR5, RZ, 0xc0, !PT ;  /* 0x0000000500007c12 */ /* 0x002fc8000f8ec0ff */
[----:B------:R-:W-:-:S13]  /*44a0*/  ISETP.NE.AND P0, PT, R0, UR5, PT ;  /* 0x0000000500007c0c */ /* 0x000fda000bf05270 */
[----:B------:R-:W-:Y:S05]  /*44b0*/  @P0 BRA `(.L_x_81) ;  /* 0x0000000000580947 */ /* 0x000fea0003800000 */
[----:B------:R-:W1:Y:S02]  /*44c0*/  LDS R0, [UR8+0x18] ;  /* 0x00001808ff007984 */ /* 0x000e640008000800 */
[----:B-1----:R-:W-:-:S04]  /*44d0*/  LOP3.LUT R0, R0, UR4, RZ, 0xc0, !PT ;  /* 0x0000000400007c12 */ /* 0x002fc8000f8ec0ff */
[----:B------:R-:W-:-:S13]  /*44e0*/  ISETP.NE.AND P0, PT, R0, UR4, PT ;  /* 0x0000000400007c0c */ /* 0x000fda000bf05270 */
[----:B------:R-:W-:Y:S05]  /*44f0*/  @P0 BRA `(.L_x_82) ;  /* 0x00000000003c0947 */ /* 0x000fea0003800000 */
[----:B------:R-:W1:Y:S01]  /*4500*/  S2R R2, SR_LANEID ;  /* 0x0000000000027919 */ /* 0x000e620000000000 */
[----:B------:R-:W-:-:S06]  /*4510*/  ULOP3.LUT UR5, URZ, UR5, URZ, 0x33, !UPT ;  /* 0x00000005ff057292 */ /* 0x000fcc000f8e33ff */
[----:B------:R-:W-:-:S04]  /*4520*/  IMAD.U32 R0, RZ, RZ, UR5 ;  /* 0x00000005ff007e24 */ /* 0x000fc8000f8e00ff */
[----:B------:R2:W4:Y:S02]  /*4530*/  REDUX UR7, R0 ;  /* 0x00000000000773c4 */ /* 0x0005240000000000 */
[----:B------:R1:W-:Y:S01]  /*4540*/  UTCATOMSWS.AND URZ, UR5 ;  /* 0x0000000500ff79e3 */ /* 0x0003e20008000000 */
[----:B--2---:R-:W-:Y:S01]  /*4550*/  LOP3.LUT R0, RZ, UR4, RZ, 0x33, !PT ;  /* 0x00000004ff007c12 */ /* 0x004fe2000f8e33ff */
[----:B------:R-:W-:Y:S02]  /*4560*/  VOTEU.ANY UR4, UPT, PT ;  /* 0x0000000000047886 */ /* 0x000fe400038e0100 */
[----:B------:R-:W-:Y:S02]  /*4570*/  UFLO.U32 UR4, UR4 ;  /* 0x00000004000472bd */ /* 0x000fe400080e0000 */
[----:B------:R-:W2:Y:S04]  /*4580*/  REDUX UR6, R0 ;  /* 0x00000000000673c4 */ /* 0x000ea80000000000 */
[----:B-1----:R-:W-:-:S02]  /*4590*/  ISETP.EQ.U32.AND P0, PT, R2, UR4, PT ;  /* 0x0000000402007c0c */ /* 0x002fc4000bf02070 */
[----:B----4-:R-:W-:-:S11]  /*45a0*/  MOV R2, UR7 ;  /* 0x0000000700027c02 */ /* 0x010fd60008000f00 */
[----:B------:R1:W-:Y:S01]  /*45b0*/  @P0 ATOMS.AND RZ, [UR8+0x14], R2 ;  /* 0x00001402ffff098c */ /* 0x0003e2000a800008 */
[----:B--2---:R-:W-:-:S05]  /*45c0*/  IMAD.U32 R0, RZ, RZ, UR6 ;  /* 0x00000006ff007e24 */ /* 0x004fca000f8e00ff */
[----:B------:R1:W-:Y:S01]  /*45d0*/  @P0 ATOMS.AND RZ, [UR8+0x18], R0 ;  /* 0x00001800ffff098c */ /* 0x0003e2000a800008 */
[----:B------:R-:W-:Y:S05]  /*45e0*/  BRA `(.L_x_83) ;  /* 0x0000000000147947 */ /* 0x000fea0003800000 */
.L_x_82:
[----:B------:R-:W-:Y:S02]  /*45f0*/  MOV R2, 0x4610 ;  /* 0x0000461000027802 */ /* 0x000fe40000000f00 */
[----:B---3-5:R-:W-:Y:S05]  /*4600*/  CALL.REL.NOINC `($__internal_0_$__cuda_sm10x_tcgen05_guardrail_trap_col_being_dealloced_not_returned_by_alloc) ;  /* 0x0000005400987944 */ /* 0x028fea0003c00000 */
[----:B------:R-:W-:Y:S05]  /*4610*/  BRA `(.L_x_83) ;  /* 0x0000000000087947 */ /* 0x000fea0003800000 */
.L_x_81:
[----:B------:R-:W-:Y:S02]  /*4620*/  MOV R2, 0x4640 ;  /* 0x0000464000027802 */ /* 0x000fe40000000f00 */
[----:B---3-5:R-:W-:Y:S05]  /*4630*/  CALL.REL.NOINC `($__internal_2_$__cuda_sm10x_tcgen05_guardrail_trap_unallocated_columns_being_dealloced) ;  /* 0x0000005400a47944 */ /* 0x028fea0003c00000 */
.L_x_83:
[----:B------:R-:W-:Y:S01]  /*4640*/  NOP ;  /* 0x0000000000007918 */ /* 0x000fe20000000000 */
[----:B------:R-:W-:Y:S05]  /*4650*/  EXIT ;  /* 0x000000000000794d */ /* 0x000fea0003800000 */
.L_x_54:
[----:B------:R-:W-:-:S09]  /*4660*/  UISETP.NE.OR UP0, UPT, UR25, 0x3, !UP3 ;  /* 0x000000031900788c */ /* 0x000fd2000df05670 */
[----:B------:R-:W-:Y:S05]  /*4670*/  BRA.U UP0, `(.L_x_84) ;  /* 0x0000001100b87547 */ /* 0x000fea000b800000 */
[----:B------:R-:W1:Y:S01]  /*4680*/  LDCU UR31, c[0x0][0x370] ;  /* 0x00006e00ff1f77ac */ /* 0x000e620008000800 */
[----:B------:R-:W2:Y:S01]  /*4690*/  LDC.64 R16, c[0x0][0x348] ;  /* 0x0000d200ff107b82 */ /* 0x000ea20000000a00 */
[----:B------:R-:W-:Y:S02]  /*46a0*/  HFMA2 R13, -RZ, RZ, 0, 0 ;  /* 0x00000000ff0d7431 */ /* 0x000fe400000001ff */
[----:B------:R-:W-:Y:S01]  /*46b0*/  IMAD.MOV.U32 R15, RZ, RZ, 0x1 ;  /* 0x00000001ff0f7424 */ /* 0x000fe200078e00ff */
[----:B------:R-:W1:Y:S01]  /*46c0*/  LDCU.128 UR48, c[0x0][0xb10] ;  /* 0x00016200ff3077ac */ /* 0x000e620008000c00 */
[----:B------:R-:W-:Y:S01]  /*46d0*/  IMAD.MOV.U32 R14, RZ, RZ, RZ ;  /* 0x000000ffff0e7224 */ /* 0x000fe200078e00ff */
[----:B------:R-:W-:Y:S01]  /*46e0*/  MOV R7, 0x1000 ;  /* 0x0000100000077802 */ /* 0x000fe20000000f00 */
[----:B------:R-:W3:Y:S01]  /*46f0*/  LDCU UR30, c[0x0][0x374] ;  /* 0x00006e80ff1e77ac */ /* 0x000ee20008000800 */
[----:B------:R-:W4:Y:S01]  /*4700*/  LDC.64 R2, c[0x0][0x888] ;  /* 0x00022200ff027b82 */ /* 0x000f220000000a00 */
[----:B------:R-:W3:Y:S01]  /*4710*/  LDCU UR15, c[0x0][0xb0c] ;  /* 0x00016180ff0f77ac */ /* 0x000ee20008000800 */
[----:B------:R-:W2:Y:S06]  /*4720*/  LDCU UR52, c[0x0][0xb20] ;  /* 0x00016400ff3477ac */ /* 0x000eac0008000800 */
[----:B------:R-:W4:Y:S01]  /*4730*/  LDC.64 R4, c[0x0][0x890] ;  /* 0x00022400ff047b82 */ /* 0x000f220000000a00 */
[----:B------:R-:W2:Y:S01]  /*4740*/  LDCU UR4, c[0x0][0xb30] ;  /* 0x00016600ff0477ac */ /* 0x000ea20008000800 */
[----:B------:R-:W-:Y:S01]  /*4750*/  UMOV UR21, 0x400 ;  /* 0x0000040000157882 */ /* 0x000fe20000000000 */
[----:B-1----:R-:W-:-:S02]  /*4760*/  UIMAD.WIDE.U32 UR6, UR31, UR48, URZ ;  /* 0x000000301f0672a5 */ /* 0x002fc4000f8e00ff */
[----:B---3--:R-:W-:Y:S02]  /*4770*/  UIMAD.WIDE.U32 UR8, UR30, UR51, URZ ;  /* 0x000000331e0872a5 */ /* 0x008fe4000f8e00ff */
[----:B------:R-:W-:Y:S02]  /*4780*/  ULEA UR21, UR47, UR21, 0x18 ;  /* 0x000000152f157291 */ /* 0x000fe4000f8ec0ff */
[----:B------:R-:W-:Y:S02]  /*4790*/  UPLOP3.LUT UP2, UPT, UPT, UPT, UPT, 0x40, 0x4 ;  /* 0x000000000004789c */ /* 0x000fe40003f4e870 */
[----:B------:R-:W-:Y:S01]  /*47a0*/  UIADD3 UR37, UPT, UPT, UR21, 0x48, URZ ;  /* 0x0000004815257890 */ /* 0x000fe2000fffe0ff */
[----:B------:R-:W-:Y:S01]  /*47b0*/  UMOV UR6, UR7 ;  /* 0x0000000700067c82 */ /* 0x000fe20008000000 */
[----:B------:R-:W-:Y:S01]  /*47c0*/  UMOV UR38, UR9 ;  /* 0x0000000900267c82 */ /* 0x000fe20008000000 */
[----:B------:R-:W-:Y:S02]  /*47d0*/  UISETP.GE.AND UP0, UPT, UR45, 0x1, UPT ;  /* 0x000000012d00788c */ /* 0x000fe4000bf06270 */
[----:B------:R-:W-:Y:S01]  /*47e0*/  UISETP.NE.AND UP4, UPT, UR45, 0x1, UPT ;  /* 0x000000012d00788c */ /* 0x000fe2000bf85270 */
[----:B------:R-:W1:Y:S01]  /*47f0*/  LDCU.64 UR22, c[0x0][0xb28] ;  /* 0x00016500ff1677ac */ /* 0x000e620008000a00 */
[----:B------:R-:W-:-:S02]  /*4800*/  UISETP.NE.AND UP6, UPT, UR15, 0x1, UPT ;  /* 0x000000010f00788c */ /* 0x000fc4000bfc5270 */
[----:B------:R-:W-:Y:S02]  /*4810*/  UISETP.NE.AND UP5, UPT, UR50, 0x1, UPT ;  /* 0x000000013200788c */ /* 0x000fe4000bfa5270 */
[----:B------:R-:W-:Y:S02]  /*4820*/  UIADD3 UR41, UPT, UPT, UR21, 0x30, URZ ;  /* 0x0000003015297890 */ /* 0x000fe4000fffe0ff */
[----:B------:R-:W-:Y:S02]  /*4830*/  UIADD3 UR33, UPT, UPT, UR21, 0x38, URZ ;  /* 0x0000003815217890 */ /* 0x000fe4000fffe0ff */
[----:B------:R-:W-:Y:S02]  /*4840*/  UIADD3 UR25, UPT, UPT, UR21, 0x40, URZ ;  /* 0x0000004015197890 */ /* 0x000fe4000fffe0ff */
[----:B------:R-:W-:Y:S02]  /*4850*/  UPRMT UR37, UR47, 0x654, UR37 ;  /* 0x000006542f257896 */ /* 0x000fe40008000025 */
[----:B------:R-:W-:-:S02]  /*4860*/  USHF.R.U32.HI UR39, URZ, UR49, UR6 ;  /* 0x00000031ff277299 */ /* 0x000fc40008011606 */
[----:B--2---:R-:W-:Y:S02]  /*4870*/  USHF.R.U32.HI UR38, URZ, UR52, UR38 ;  /* 0x00000034ff267299 */ /* 0x004fe40008011626 */
[----:B------:R-:W-:-:S11]  /*4880*/  UISETP.NE.AND UP3, UPT, UR4, 0x1, UPT ;  /* 0x000000010400788c */ /* 0x000fd6000bf65270 */
.L_x_95:
[C---:B------:R-:W-:Y:S02]  /*4890*/  LEA R12, R14.reuse, UR21, 0x3 ;  /* 0x000000150e0c7c11 */ /* 0x040fe4000f8e18ff */
[----:B------:R-:W-:Y:S02]  /*48a0*/  SHF.L.U32 R0, R13, 0x1f, RZ ;  /* 0x0000001f0d007819 */ /* 0x000fe400000006ff */
[----:B------:R-:W-:Y:S02]  /*48b0*/  LEA R8, R14, UR21, 0x4 ;  /* 0x000000150e087c11 */ /* 0x000fe4000f8e20ff */
[----:B--2---:R-:W2:Y:S02]  /*48c0*/  SYNCS.PHASECHK.TRANS64.TRYWAIT P0, [R12+URZ+0x80], R0 ;  /* 0x000080000c0075a7 */ /* 0x004ea400080011ff */
[----:B--2---:R-:W-:Y:S05]  /*48d0*/  @!P0 BRA `(.L_x_85) ;  /* 0x0000004c00948947 */ /* 0x004fea0003800000 */
.L_x_176:
[----:B------:R-:W3:Y:S01]  /*48e0*/  LDS.128 R8, [R8+0x110] ;  /* 0x0001100008087984 */ /* 0x000ee20000000c00 */
[----:B------:R-:W-:Y:S01]  /*48f0*/  UISETP.GE.AND UP0, UPT, UR45, 0x1, UPT ;  /* 0x000000012d00788c */ /* 0x000fe2000bf06270 */
[----:B------:R-:W-:Y:S01]  /*4900*/  @!PT LDS RZ, [RZ] ;  /* 0x00000000fffff984 */ /* 0x000fe20000000800 */
[----:B------:R-:W-:Y:S01]  /*4910*/  @!PT LDS RZ, [RZ] ;  /* 0x00000000fffff984 */ /* 0x000fe20000000800 */
[----:B------:R-:W-:Y:S01]  /*4920*/  @!PT LDS RZ, [RZ] ;  /* 0x00000000fffff984 */ /* 0x000fe20000000800 */
[----:B------:R-:W-:Y:S01]  /*4930*/  @!PT LDS RZ, [RZ] ;  /* 0x00000000fffff984 */ /* 0x000fe20000000800 */
[----:B------:R1:W-:Y:S06]  /*4940*/  MEMBAR.ALL.CTA ;  /* 0x0000000000007992 */ /* 0x0003ec0000008000 */
[----:B-1----:R-:W1:Y:S01]  /*4950*/  FENCE.VIEW.ASYNC.S ;  /* 0x00000000000073c6 */ /* 0x002e620000000000 */
[----:B---3--:R-:W-:Y:S11]  /*4960*/  LOP3.LUT P0, RZ, R10, 0x1, RZ, 0xc0, !PT ;  /* 0x000000010aff7812 */ /* 0x008ff6000780c0ff */
[----:B------:R-:W-:Y:S02]  /*4970*/  @!UPT UIADD3 URZ, UPT, UPT, URZ, URZ, URZ ;  /* 0x000000fffffff290 */ /* 0x000fe4000fffe0ff */
[----:B-1----:R-:W-:Y:S01]  /*4980*/  VOTEU.ANY UP1, P0 ;  /* 0x0000000000ff7886 */ /* 0x002fe20000020100 */
[----:B------:R-:W-:Y:S11]  /*4990*/  PLOP3.LUT P0, PT, PT, PT, UP1, 0x80, 0x8 ;  /* 0x000000000008781c */ /* 0x000ff60003f0f018 */
[----:B------:R-:W-:Y:S02]  /*49a0*/  @!UPT UIADD3 URZ, UPT, UPT, URZ, URZ, URZ ;  /* 0x000000fffffff290 */ /* 0x000fe4000fffe0ff */
[----:B--2---:R-:W-:Y:S02]  /*49b0*/  @P0 SHF.R.U32.HI R0, RZ, 0x10, R9 ;  /* 0x00000010ff000819 */ /* 0x004fe40000011609 */
[----:B------:R-:W-:Y:S02]  /*49c0*/  @P0 MOV R6, R8 ;  /* 0x0000000800060202 */ /* 0x000fe40000000f00 */
[----:B------:R-:W-:Y:S01]  /*49d0*/  @P0 R2UR UR4, R0 ;  /* 0x00000000000402ca */ /* 0x000fe200000e0000 */
[----:B------:R-:W-:Y:S01]  /*49e0*/  VIADD R0, R12, 0x90 ;  /* 0x000000900c007836 */ /* 0x000fe20000000000 */
[----:B------:R-:W-:Y:S02]  /*49f0*/  @P0 LOP3.LUT R8, R9, 0xffff, RZ, 0xc0, !PT ;  /* 0x0000ffff09080812 */ /* 0x000fe400078ec0ff */
[----:B------:R-:W-:Y:S02]  /*4a00*/  @P0 R2UR UR6, R6 ;  /* 0x00000000060602ca */ /* 0x000fe400000e0000 */
[----:B------:R-:W-:Y:S02]  /*4a10*/  PRMT R0, RZ, 0x654, R0 ;  /* 0x00000654ff007816 */ /* 0x000fe40000000000 */
[----:B------:R-:W-:Y:S02]  /*4a20*/  @P0 R2UR UR5, R8 ;  /* 0x00000000080502ca */ /* 0x000fe400000e0000 */
[----:B------:R1:W-:Y:S03]  /*4a30*/  SYNCS.ARRIVE.TRANS64.RED.A1T0 RZ, [R0+URZ], RZ ;  /* 0x000000ff00ff79a7 */ /* 0x0003e600081004ff */
[----:B------:R-:W-:Y:S04]  /*4a40*/  @UP1 UMOV UR29, UR4 ;  /* 0x00000004001d1c82 */ /* 0x000fe80008000000 */
[----:B------:R-:W-:Y:S04]  /*4a50*/  @UP1 UMOV UR14, UR6 ;  /* 0x00000006000e1c82 */ /* 0x000fe80008000000 */
[----:B------:R-:W-:Y:S01]  /*4a60*/  @UP1 UMOV UR13, UR5 ;  /* 0x00000005000d1c82 */ /* 0x000fe20008000000 */
[----:B------:R-:W-:Y:S05]  /*4a70*/  BRA.U !UP0, `(.L_x_86) ;  /* 0x0000000108a47547 */ /* 0x000fea000b800000 */
[----:B------:R-:W-:Y:S02]  /*4a80*/  UIMAD.WIDE.U32 UR16, UR13, UR51, URZ ;  /* 0x000000330d1072a5 */ /* 0x000fe4000f8e00ff */
[----:B------:R-:W-:Y:S02]  /*4a90*/  UIMAD.WIDE.U32 UR18, UR14, UR48, URZ ;  /* 0x000000300e1272a5 */ /* 0x000fe4000f8e00ff */
[----:B------:R-:W-:Y:S02]  /*4aa0*/  USEL UR4, UR30, UR38, !UP5 ;  /* 0x000000261e047287 */ /* 0x000fe4000e800000 */
[----:B------:R-:W-:Y:S02]  /*4ab0*/  USEL UR7, UR31, UR39, !UP6 ;  /* 0x000000271f077287 */ /* 0x000fe4000f000000 */
[----:B------:R-:W-:Y:S02]  /*4ac0*/  UIMAD.WIDE.U32 UR8, UR4, UR22, URZ ;  /* 0x00000016040872a5 */ /* 0x000fe4000f8e00ff */
[----:B------:R-:W-:Y:S01]  /*4ad0*/  UIMAD.WIDE.U32 UR10, UR7, UR22, URZ ;  /* 0x00000016070a72a5 */ /* 0x000fe2000f8e00ff */
[----:B------:R-:W-:Y:S02]  /*4ae0*/  UMOV UR5, UR17 ;  /* 0x0000001100057c82 */ /* 0x000fe40008000000 */
[----:B------:R-:W-:Y:S03]  /*4af0*/  USHF.R.U32.HI UR6, URZ, UR52, UR5 ;  /* 0x00000034ff067299 */ /* 0x000fe60008011605 */
[----:B------:R-:W-:Y:S01]  /*4b00*/  UMOV UR5, UR19 ;  /* 0x0000001300057c82 */ /* 0x000fe20008000000 */
[----:B------:R-:W-:Y:S02]  /*4b10*/  USEL UR6, UR13, UR6, !UP5 ;  /* 0x000000060d067287 */ /* 0x000fe4000e800000 */
[----:B------:R-:W-:Y:S03]  /*4b20*/  USHF.R.U32.HI UR12, URZ, UR49, UR5 ;  /* 0x00000031ff0c7299 */ /* 0x000fe60008011605 */
[----:B------:R-:W-:Y:S02]  /*4b30*/  UMOV UR5, UR9 ;  /* 0x0000000900057c82 */ /* 0x000fe40008000000 */
[----:B------:R-:W-:Y:S03]  /*4b40*/  @UP4 USHF.R.U32.HI UR4, URZ, UR23, UR5 ;  /* 0x00000017ff044299 */ /* 0x000fe60008011605 */
[----:B------:R-:W-:Y:S01]  /*4b50*/  UMOV UR5, UR11 ;  /* 0x0000000b00057c82 */ /* 0x000fe20008000000 */
[----:B------:R-:W-:Y:S02]  /*4b60*/  UIMAD UR4, UR45, UR4, URZ ;  /* 0x000000042d0472a4 */ /* 0x000fe4000f8e02ff */
[----:B------:R-:W-:Y:S02]  /*4b70*/  @UP4 USHF.R.U32.HI UR7, URZ, UR23, UR5 ;  /* 0x00000017ff074299 */ /* 0x000fe40008011605 */
[----:B------:R-:W-:Y:S02]  /*4b80*/  UIMAD.WIDE.U32 UR10, UR6, UR22, URZ ;  /* 0x00000016060a72a5 */ /* 0x000fe4000f8e00ff */
[----:B------:R-:W-:Y:S02]  /*4b90*/  USEL UR5, UR14, UR12, !UP6 ;  /* 0x0000000c0e057287 */ /* 0x000fe4000f000000 */
[----:B------:R-:W-:Y:S02]  /*4ba0*/  UIMAD UR8, UR45, UR7, URZ ;  /* 0x000000072d0872a4 */ /* 0x000fe4000f8e02ff */
[----:B------:R-:W-:Y:S03]  /*4bb0*/  UISETP.GE.AND UP0, UPT, UR6, UR4, UPT ;  /* 0x000000040600728c */ /* 0x000fe6000bf06270 */
[----:B------:R-:W-:Y:S01]  /*4bc0*/  UMOV UR4, UR11 ;  /* 0x0000000b00047c82 */ /* 0x000fe20008000000 */
[----:B------:R-:W-:Y:S02]  /*4bd0*/  UISETP.GE.OR UP0, UPT, UR5, UR8, UP0 ;  /* 0x000000080500728c */ /* 0x000fe40008706670 */
[----:B------:R-:W-:Y:S02]  /*4be0*/  USHF.R.U32.HI UR4, URZ, UR23, UR4 ;  /* 0x00000017ff047299 */ /* 0x000fe40008011604 */
[----:B------:R-:W-:Y:S02]  /*4bf0*/  UIMAD.WIDE.U32 UR8, UR5, UR22, URZ ;  /* 0x00000016050872a5 */ /* 0x000fe4000f8e00ff */
[----:B------:R-:W-:Y:S04]  /*4c00*/  USEL UR10, UR6, UR4, !UP4 ;  /* 0x00000004060a7287 */ /* 0x000fe8000e000000 */
[----:B------:R-:W-:Y:S01]  /*4c10*/  UIADD3 UR11, UPT, UPT, -UR10, URZ, URZ ;  /* 0x000000ff0a0b7290 */ /* 0x000fe2000fffe1ff */
[----:B------:R-:W-:Y:S02]  /*4c20*/  @!UP0 UMOV UR4, UR9 ;  /* 0x0000000900048c82 */ /* 0x000fe40008000000 */
[----:B------:R-:W-:Y:S02]  /*4c30*/  @!UP0 USHF.R.U32.HI UR4, URZ, UR23, UR4 ;  /* 0x00000017ff048299 */ /* 0x000fe40008011604 */
[----:B------:R-:W-:Y:S02]  /*4c40*/  UIMAD UR8, UR45, UR11, UR6 ;  /* 0x0000000b2d0872a4 */ /* 0x000fe4000f8e0206 */
[----:B------:R-:W-:Y:S04]  /*4c50*/  @!UP0 USEL UR4, UR5, UR4, !UP4 ;  /* 0x0000000405048287 */ /* 0x000fe8000e000000 */
[----:B------:R-:W-:Y:S02]  /*4c60*/  @!UP0 UIMAD UR7, UR7, UR8, UR4 ;  /* 0x00000008070782a4 */ /* 0x000fe4000f8e0204 */
[----:B------:R-:W-:Y:S02]  /*4c70*/  @!UP0 UIADD3 UR9, UPT, UPT, UR10, -UR4, URZ ;  /* 0x800000040a098290 */ /* 0x000fe4000fffe0ff */
[----:B------:R-:W-:Y:S02]  /*4c80*/  UIADD3 UR8, UPT, UPT, -UR6, URZ, URZ ;  /* 0x000000ff06087290 */ /* 0x000fe4000fffe1ff */
[----:B------:R-:W-:Y:S02]  /*4c90*/  UIADD3 UR4, UPT, UPT, -UR5, URZ, URZ ;  /* 0x000000ff05047290 */ /* 0x000fe4000fffe1ff */
[----:B------:R-:W-:Y:S03]  /*4ca0*/  @!UP0 UIMAD UR6, UR9, UR45, UR5 ;  /* 0x0000002d090682a4 */ /* 0x000fe6000f8e0205 */
[----:B------:R-:W-:Y:S01]  /*4cb0*/  @!UP0 UMOV UR5, UR7 ;  /* 0x0000000700058c82 */ /* 0x000fe20008000000 */
[----:B------:R-:W-:Y:S02]  /*4cc0*/  UIMAD UR7, UR15, UR4, UR14 ;  /* 0x000000040f0772a4 */ /* 0x000fe4000f8e020e */
[----:B------:R-:W-:Y:S02]  /*4cd0*/  UIMAD UR4, UR50, UR8, UR13 ;  /* 0x00000008320472a4 */ /* 0x000fe4000f8e020d */
[----:B------:R-:W-:Y:S02]  /*4ce0*/  UIMAD UR14, UR5, UR15, UR7 ;  /* 0x0000000f050e72a4 */ /* 0x000fe4000f8e0207 */
[----:B------:R-:W-:Y:S11]  /*4cf0*/  UIMAD UR13, UR6, UR50, UR4 ;  /* 0x00000032060d72a4 */ /* 0x000ff6000f8e0204 */
[----:B------:R-:W-:Y:S01]  /*4d00*/  @!UPT UIADD3 URZ, UPT, UPT, URZ, URZ, URZ ;  /* 0x000000fffffff290 */ /* 0x000fe2000fffe0ff */
.L_x_86:
[----:B------:R-:W2:Y:S01]  /*4d10*/  @!UP3 LDCU.128 UR8, c[0x0][0xb10] ;  /* 0x00016200ff08b7ac */ /* 0x000ea20008000c00 */
[C---:B----4-:R-:W-:Y:S02]  /*4d20*/  ISETP.NE.U32.AND P1, PT, R4.reuse, RZ, PT ;  /* 0x000000ff0400720c */ /* 0x050fe40003f25070 */
[----:B------:R-:W-:Y:S02]  /*4d30*/  ISETP.NE.U32.AND P0, PT, R4, RZ, PT ;  /* 0x000000ff0400720c */ /* 0x000fe40003f05070 */
[C---:B------:R-:W-:Y:S02]  /*4d40*/  ISETP.NE.AND.EX P1, PT, R5.reuse, RZ, PT, P1 ;  /* 0x000000ff0500720c */ /* 0x040fe40003f25310 */
[----:B------:R-:W-:Y:S01]  /*4d50*/  ISETP.NE.AND.EX P0, PT, R5, RZ, PT, P0 ;  /* 0x000000ff0500720c */ /* 0x000fe20003f05300 */
[----:B------:R-:W3:Y:S01]  /*4d60*/  @!UP3 LDCU UR5, c[0x0][0xb0c] ;  /* 0x00016180ff05b7ac */ /* 0x000ee20008000800 */
[----:B------:R-:W-:Y:S01]  /*4d70*/  SHF.L.U32 R9, R15, 0x1f, RZ ;  /* 0x0000001f0f097819 */ /* 0x000fe200000006ff */
[----:B------:R-:W-:Y:S02]  /*4d80*/  USHF.L.U32 UR42, UR28, 0x7, URZ ;  /* 0x000000071c2a7899 */ /* 0x000fe400080006ff */
[----:B------:R-:W-:Y:S02]  /*4d90*/  USHF.L.U32 UR43, UR20, 0x6, URZ ;  /* 0x00000006142b7899 */ /* 0x000fe400080006ff */
[----:B--2---:R-:W-:Y:S07]  /*4da0*/  UIMAD.WIDE.U32 UR6, UR14, UR8, URZ ;  /* 0x000000080e0672a5 */ /* 0x004fee000f8e00ff */
[----:B------:R-:W-:Y:S01]  /*4db0*/  @!UP3 UMOV UR4, UR7 ;  /* 0x000000070004bc82 */ /* 0x000fe20008000000 */
[----:B---3--:R-:W-:Y:S02]  /*4dc0*/  @!UP3 UISETP.NE.AND UP0, UPT, UR5, 0x1, UPT ;  /* 0x000000010500b88c */ /* 0x008fe4000bf05270 */
[----:B------:R-:W-:Y:S02]  /*4dd0*/  @!UP3 USHF.R.U32.HI UR4, URZ, UR9, UR4 ;  /* 0x00000009ff04b299 */ /* 0x000fe40008011604 */
[----:B------:R-:W-:Y:S02]  /*4de0*/  UIMAD.WIDE.U32 UR6, UR13, UR11, URZ ;  /* 0x0000000b0d0672a5 */ /* 0x000fe4000f8e00ff */
[----:B------:R-:W-:Y:S02]  /*4df0*/  @!UP3 USEL UR8, UR14, UR4, !UP0 ;  /* 0x000000040e08b287 */ /* 0x000fe4000c000000 */
[----:B------:R-:W-:Y:S03]  /*4e00*/  @!UP3 UISETP.NE.AND UP0, UPT, UR10, 0x1, UPT ;  /* 0x000000010a00b88c */ /* 0x000fe6000bf05270 */
[----:B------:R-:W-:Y:S02]  /*4e10*/  @!UP3 UMOV UR6, UR7 ;  /* 0x000000070006bc82 */ /* 0x000fe40008000000 */
[----:B------:R-:W2:Y:S02]  /*4e20*/  @!UP3 LDCU UR4, c[0x0][0xb20] ;  /* 0x00016400ff04b7ac */ /* 0x000ea40008000800 */
[----:B--2---:R-:W-:Y:S04]  /*4e30*/  @!UP3 USHF.R.U32.HI UR6, URZ, UR4, UR6 ;  /* 0x00000004ff06b299 */ /* 0x004fe80008011606 */
[----:B------:R-:W-:Y:S04]  /*4e40*/  @!UP3 USEL UR6, UR13, UR6, !UP0 ;  /* 0x000000060d06b287 */ /* 0x000fe8000c000000 */
[----:B------:R-:W-:Y:S02]  /*4e50*/  @!UP3 UIADD3 UR4, UPT, UPT, -UR8, UR6, URZ ;  /* 0x000000060804b290 */ /* 0x000fe4000fffe1ff */
[----:B------:R-:W-:Y:S02]  /*4e60*/  @!UP3 UIADD3 UR6, UPT, UPT, UR8, -UR6, URZ ;  /* 0x800000060806b290 */ /* 0x000fe4000fffe0ff */
[----:B------:R-:W-:Y:S02]  /*4e70*/  @!UP3 UIMAD UR14, UR4, UR5, UR14 ;  /* 0x00000005040eb2a4 */ /* 0x000fe4000f8e020e */
[----:B------:R-:W-:Y:S01]  /*4e80*/  @!UP3 UIMAD UR13, UR6, UR10, UR13 ;  /* 0x0000000a060db2a4 */ /* 0x000fe2000f8e020d */
[----:B------:R-:W-:Y:S11]  /*4e90*/  BRA.U UP2, `(.L_x_87) ;  /* 0x0000000102107547 */ /* 0x000ff6000b800000 */
[----:B------:R-:W-:Y:S04]  /*4ea0*/  MOV R6, UR46 ;  /* 0x0000002e00067c02 */ /* 0x000fe80008000f00 */
[----:B------:R-:W-:Y:S04]  /*4eb0*/  SHF.L.U32 R6, R6, 0x1f, RZ ;  /* 0x0000001f06067819 */ /* 0x000fe800000006ff */
[----:B------:R-:W2:Y:S02]  /*4ec0*/  SYNCS.PHASECHK.TRANS64.TRYWAIT P2, [UR21+0x78], R6 ;  /* 0x00007806ff0075a7 */ /* 0x000ea40008041115 */
[----:B--2---:R-:W-:Y:S05]  /*4ed0*/  @!P2 BRA `(.L_x_88) ;  /* 0x000000480028a947 */ /* 0x004fea0003800000 */
.L_x_87:
[----:B------:R-:W-:Y:S05]  /*4ee0*/  @!P1 BRA `(.L_x_89) ;  /* 0x0000000000309947 */ /* 0x000fea0003800000 */
[----:B------:R-:W-:Y:S01]  /*4ef0*/  ISETP.NE.U32.AND P1, PT, R2, RZ, PT ;  /* 0x000000ff0200720c */ /* 0x000fe20003f25070 */
[----:B------:R-:W2:Y:S01]  /*4f00*/  LDCU.64 UR4, c[0x0][0x358] ;  /* 0x00006b00ff0477ac */ /* 0x000ea20008000a00 */
[----:B------:R-:W-:Y:S02]  /*4f10*/  IMAD.MOV.U32 R50, RZ, RZ, 0x1 ;  /* 0x00000001ff327424 */ /* 0x000fe400078e00ff */
[----:B------:R-:W-:Y:S11]  /*4f20*/  ISETP.NE.AND.EX P1, PT, R3, RZ, PT, P1 ;  /* 0x000000ff0300720c */ /* 0x000ff60003f25310 */
[----:B------:R-:W-:Y:S02]  /*4f30*/  @!UPT UIADD3 URZ, UPT, UPT, URZ, URZ, URZ ;  /* 0x000000fffffff290 */ /* 0x000fe4000fffe0ff */
[----:B------:R-:W3:Y:S01]  /*4f40*/  @P1 LDC.64 R10, c[0x0][0x888] ;  /* 0x00022200ff0a1b82 */ /* 0x000ee20000000a00 */
[----:B-1----:R-:W-:Y:S04]  /*4f50*/  @P1 IMAD R0, R4, UR36, RZ ;  /* 0x0000002404001c24 */ /* 0x002fe8000f8e02ff */
[----:B---3--:R-:W-:Y:S04]  /*4f60*/  @P1 IMAD.WIDE R10, R0, 0x4, R10 ;  /* 0x00000004000a1825 */ /* 0x008fe800078e020a */
[----:B------:R-:W-:Y:S01]  /*4f70*/  HFMA2 R0, -RZ, RZ, 0, 5.9604644775390625e-08 ;  /* 0x00000001ff007431 */ /* 0x000fe200000001ff */
[----:B--2--5:R2:W5:Y:S04]  /*4f80*/  @P1 LDG.E R27, desc[UR4][R10.64] ;  /* 0x000000040a1b1981 */ /* 0x024568000c1e1900 */
[----:B------:R-:W-:Y:S01]  /*4f90*/  @!P1 PRMT R50, R0, 0x7610, R50 ;  /* 0x0000761000329816 */ /* 0x000fe20000000032 */
[----:B--2---:R-:W3:Y:S06]  /*4fa0*/  @!P1 LDC R27, c[0x0][0x880] ;  /* 0x00022000ff1b9b82 */ /* 0x004eec0000000800 */
.L_x_89:
[----:B---3-5:R-:W-:Y:S01]  /*4fb0*/  @!P0 FSETP.EQ.AND P1, PT, R27, RZ, PT ;  /* 0x000000ff1b00820b */ /* 0x028fe20003f22000 */
[----:B------:R-:W-:Y:S01]  /*4fc0*/  @!UPT UIADD3 URZ, UPT, UPT, URZ, URZ, URZ ;  /* 0x000000fffffff290 */ /* 0x000fe2000fffe0ff */
[----:B------:R-:W-:Y:S11]  /*4fd0*/  @!P0 BRA `(.L_x_90) ;  /* 0x0000000000188947 */ /* 0x000ff60003800000 */
[----:B------:R-:W-:Y:S02]  /*4fe0*/  LOP3.LUT P0, RZ, R50, 0xff, RZ, 0xc0, !PT ;  /* 0x000000ff32ff7812 */ /* 0x000fe4000780c0ff */
[----:B------:R-:W-:Y:S04]  /*4ff0*/  ISETP.NE.U32.AND P1, PT, R2, RZ, PT ;  /* 0x000000ff0200720c */ /* 0x000fe80003f25070 */
[----:B------:R-:W-:Y:S04]  /*5000*/  ISETP.NE.AND.EX P1, PT, R3, RZ, PT, P1 ;  /* 0x000000ff0300720c */ /* 0x000fe80003f25310 */
[----:B------:R-:W-:Y:S03]  /*5010*/  PLOP3.LUT P1, PT, P1, PT, PT, 0x8, 0x80 ;  /* 0x000000000080781c */ /* 0x000fe60000f2e170 */
[----:B------:R-:W-:Y:S11]  /*5020*/  @P0 FSETP.EQ.AND P1, PT, R27, RZ, PT ;  /* 0x000000ff1b00020b */ /* 0x000ff60003f22000 */
[----:B------:R-:W-:Y:S02]  /*5030*/  @!UPT UIADD3 URZ, UPT, UPT, URZ, URZ, URZ ;  /* 0x000000fffffff290 */ /* 0x000fe4000fffe0ff */
.L_x_90:
[----:B------:R-:W2:Y:S01]  /*5040*/  SYNCS.PHASECHK.TRANS64.TRYWAIT P2, [UR21+0x50], R9 ;  /* 0x00005009ff0075a7 */ /* 0x000ea20008041115 */
[----:B------:R-:W-:Y:S04]  /*5050*/  ELECT P0, URZ, PT ;  /* 0x0000000000ff782f */ /* 0x000fe80003800000 */
[----:B------:R-:W-:Y:S11]  /*5060*/  PLOP3.LUT P1, PT, P1, P0, PT, 0xf2, 0x2f ;  /* 0x00000000002f781c */ /* 0x000ff60000f21e72 */
[----:B------:R-:W-:Y:S02]  /*5070*/  @!UPT UIADD3 URZ, UPT, UPT, URZ, URZ, URZ ;  /* 0x000000fffffff290 */ /* 0x000fe4000fffe0ff */
[----:B------:R-:W-:Y:S05]  /*5080*/  @!P1 IADD3 R8, P0, PT, R16, 0x580, RZ ;  /* 0x0000058010089810 */ /* 0x000fea0007f1e0ff */
[----:B-1----:R-:W-:Y:S01]  /*5090*/  @!P1 IMAD.X R6, RZ, RZ, R17, P0 ;  /* 0x000000ffff069224 */ /* 0x002fe200000e0611 */
[----:B--2---:R-:W-:Y:S07]  /*50a0*/  @!P2 BRA `(.L_x_91) ;  /* 0x0000004400cca947 */ /* 0x004fee0003800000 */
.L_x_179:
[----:B------:R-:W-:Y:S01]  /*50b0*/  @!P1 R2UR UR5, R8 ;  /* 0x00000000080592ca */ /* 0x000fe200000e0000 */
[----:B------:R-:W-:Y:S01]  /*50c0*/  VOTEU.ALL UP0, P1 ;  /* 0x0000000000ff7886 */ /* 0x000fe20000800000 */
[----:B------:R-:W-:Y:S01]  /*50d0*/  @!P1 R2UR UR4, R6 ;  /* 0x00000000060492ca */ /* 0x000fe200000e0000 */
[----:B------:R-:W-:Y:S01]  /*50e0*/  UMOV UR16, 0x0 ;  /* 0x0000000000107882 */ /* 0x000fe20000000000 */
[----:B------:R-:W-:Y:S01]  /*50f0*/  UMOV UR17, 0x10000000 ;  /* 0x1000000000117882 */ /* 0x000fe20000000000 */
[----:B------:R-:W-:Y:S01]  /*5100*/  UMOV UR44, UR36 ;  /* 0x00000024002c7c82 */ /* 0x000fe20008000000 */
[----:B------:R-:W-:Y:S01]  /*5110*/  @!UP0 UIADD3 UR40, UPT, UPT, UR21, 0x200, URZ ;  /* 0x0000020015288890 */ /* 0x000fe2000fffe0ff */
[----:B-1----:R-:W-:Y:S01]  /*5120*/  @!P1 IMAD.MOV.U32 R0, RZ, RZ, 0x1000 ;  /* 0x00001000ff009424 */ /* 0x002fe200078e00ff */
[----:B------:R-:W-:Y:S01]  /*5130*/  @!UP0 UIADD3 UR10, UPT, UPT, UR42, 0x40, URZ ;  /* 0x000000402a0a8890 */ /* 0x000fe2000fffe0ff */
[----:B------:R-:W-:Y:S01]  /*5140*/  @!P1 IADD3 R8, P0, PT, R16, 0x580, RZ ;  /* 0x0000058010089810 */ /* 0x000fe20007f1e0ff */
[----:B------:R-:W-:Y:S01]  /*5150*/  @!UP0 UIADD3 UR8, UPT, UPT, UR21, 0xa00, URZ ;  /* 0x00000a0015088890 */ /* 0x000fe2000fffe0ff */
[----:B------:R-:W-:Y:S02]  /*5160*/  VOTEU.ALL UP0, P1 ;  /* 0x0000000000ff7886 */ /* 0x000fe40000800000 */
[----:B------:R-:W-:Y:S01]  /*5170*/  IMAD.U32 R10, RZ, RZ, UR5 ;  /* 0x00000005ff0a7e24 */ /* 0x000fe2000f8e00ff */
[----:B------:R-:W-:Y:S01]  /*5180*/  UMOV UR9, UR41 ;  /* 0x0000002900097c82 */ /* 0x000fe20008000000 */
[----:B------:R-:W-:Y:S01]  /*5190*/  IMAD.U32 R11, RZ, RZ, UR4 ;  /* 0x00000004ff0b7e24 */ /* 0x000fe2000f8e00ff */
[----:B------:R-:W-:Y:S01]  /*51a0*/  UMOV UR11, UR43 ;  /* 0x0000002b000b7c82 */ /* 0x000fe20008000000 */
[----:B------:R-:W-:Y:S01]  /*51b0*/  UMOV UR12, UR36 ;  /* 0x00000024000c7c82 */ /* 0x000fe20008000000 */
[----:B------:R-:W-:Y:S01]  /*51c0*/  @!P1 R2UR UR4, R10 ;  /* 0x000000000a0492ca */ /* 0x000fe200000e0000 */
[----:B------:R-:W-:Y:S01]  /*51d0*/  UPRMT UR6, UR47, 0x654, UR41 ;  /* 0x000006542f067896 */ /* 0x000fe20008000029 */
[----:B------:R-:W-:Y:S01]  /*51e0*/  @!P1 R2UR UR5, R11 ;  /* 0x000000000b0592ca */ /* 0x000fe200000e0000 */
[----:B------:R-:W-:Y:S11]  /*51f0*/  @!P1 IMAD.X R6, RZ, RZ, R17, P0 ;  /* 0x000000ffff069224 */ /* 0x000ff600000e0611 */
[----:B------:R-:W-:Y:S01]  /*5200*/  @!UPT UIADD3 URZ, UPT, UPT, URZ, URZ, URZ ;  /* 0x000000fffffff290 */ /* 0x000fe2000fffe0ff */
[----:B------:R1:W-:Y:S01]  /*5210*/  @!UP0 UTMALDG.3D [UR40], [UR4], desc[UR16] ;  /* 0x00001028040085b4 */ /* 0x0003e20008011000 */
[----:B------:R-:W-:Y:S05]  /*5220*/  VOTEU.ALL UP0, P1 ;  /* 0x0000000000ff7886 */ /* 0x000fea0000800000 */
[----:B------:R1:W-:Y:S01]  /*5230*/  @!UP0 UTMALDG.3D [UR8], [UR4], desc[UR16] ;  /* 0x00001008040085b4 */ /* 0x0003e20008011000 */
[----:B------:R1:W-:Y:S01]  /*5240*/  @!P1 SYNCS.ARRIVE.TRANS64.RED.A0TR RZ, [UR21+0x30], R0 ;  /* 0x00003000ffff99a7 */ /* 0x0003e20008300415 */
[----:B------:R-:W-:Y:S01]  /*5250*/  SYNCS.ARRIVE.TRANS64.RED.A1T0 RZ, [UR6], RZ ;  /* 0x000000ffffff79a7 */ /* 0x000fe20008100406 */
[----:B------:R-:W2:Y:S02]  /*5260*/  SYNCS.PHASECHK.TRANS64.TRYWAIT P2, [UR21+0x58], R9 ;  /* 0x00005809ff0075a7 */ /* 0x000ea40008041115 */
[----:B-12---:R-:W-:Y:S05]  /*5270*/  @!P2 BRA `(.L_x_92) ;  /* 0x000000440070a947 */ /* 0x006fea0003800000 */
.L_x_181:
        /* <DEDUP_REMOVED lines=10> */
[----:B------:R-:W-:Y:S02]  /*5320*/  @!UP0 UIADD3 UR10, UPT, UPT, UR42, 0x50, URZ ;  /* 0x000000502a0a8890 */ /* 0x000fe4000fffe0ff */
[----:B------:R-:W-:Y:S01]  /*5330*/  @!UP0 UIADD3 UR8, UPT, UPT, UR21, 0x1a00, URZ ;  /* 0x00001a0015088890 */ /* 0x000fe2000fffe0ff */
[----:B------:R-:W-:Y:S01]  /*5340*/  IMAD.U32 R10, RZ, RZ, UR5 ;  /* 0x00000005ff0a7e24 */ /* 0x000fe2000f8e00ff */
[----:B------:R-:W-:Y:S01]  /*5350*/  VOTEU.ALL UP0, P1 ;  /* 0x0000000000ff7886 */ /* 0x000fe20000800000 */
[----:B------:R-:W-:Y:S01]  /*5360*/  IMAD.U32 R11, RZ, RZ, UR4 ;  /* 0x00000004ff0b7e24 */ /* 0x000fe2000f8e00ff */
[----:B------:R-:W-:Y:S01]  /*5370*/  UMOV UR9, UR33 ;  /* 0x0000002100097c82 */ /* 0x000fe20008000000 */
[----:B------:R-:W-:Y:S01]  /*5380*/  UMOV UR11, UR43 ;  /* 0x0000002b000b7c82 */ /* 0x000fe20008000000 */
[----:B------:R-:W-:Y:S01]  /*5390*/  @!P1 R2UR UR4, R10 ;  /* 0x000000000a0492ca */ /* 0x000fe200000e0000 */
[----:B------:R-:W-:Y:S01]  /*53a0*/  UMOV UR12, UR36 ;  /* 0x00000024000c7c82 */ /* 0x000fe20008000000 */
[----:B------:R-:W-:Y:S01]  /*53b0*/  @!P1 R2UR UR5, R11 ;  /* 0x000000000b0592ca */ /* 0x000fe200000e0000 */
[----:B------:R-:W-:Y:S01]  /*53c0*/  UPRMT UR6, UR47, 0x654, UR33 ;  /* 0x000006542f067896 */ /* 0x000fe20008000021 */
[----:B------:R-:W-:Y:S11]  /*53d0*/  @!P1 IMAD.X R6, RZ, RZ, R17, P0 ;  /* 0x000000ffff069224 */ /* 0x000ff600000e0611 */
[----:B------:R1:W-:Y:S01]  /*53e0*/  @!UP0 UTMALDG.3D [UR32], [UR4], desc[UR16] ;  /* 0x00001020040085b4 */ /* 0x0003e20008011000 */
[----:B------:R-:W-:Y:S05]  /*53f0*/  VOTEU.ALL UP0, P1 ;  /* 0x0000000000ff7886 */ /* 0x000fea0000800000 */
[----:B------:R1:W-:Y:S01]  /*5400*/  @!UP0 UTMALDG.3D [UR8], [UR4], desc[UR16] ;  /* 0x00001008040085b4 */ /* 0x0003e20008011000 */
[----:B------:R1:W-:Y:S01]  /*5410*/  @!P1 SYNCS.ARRIVE.TRANS64.RED.A0TR RZ, [UR21+0x38], R0 ;  /* 0x00003800ffff99a7 */ /* 0x0003e20008300415 */
[----:B------:R-:W-:Y:S01]  /*5420*/  SYNCS.ARRIVE.TRANS64.RED.A1T0 RZ, [UR6], RZ ;  /* 0x000000ffffff79a7 */ /* 0x000fe20008100406 */
[----:B------:R-:W2:Y:S02]  /*5430*/  SYNCS.PHASECHK.TRANS64.TRYWAIT P2, [UR21+0x60], R9 ;  /* 0x00006009ff0075a7 */ /* 0x000ea40008041115 */
[----:B-12---:R-:W-:Y:S05]  /*5440*/  @!P2 BRA `(.L_x_93) ;  /* 0x000000440014a947 */ /* 0x006fea0003800000 */
.L_x_183:
        /* <DEDUP_REMOVED lines=9> */
[----:B------:R-:W-:Y:S01]  /*54e0*/  VIADD R14, R14, 0x1 ;  /* 0x000000010e0e7836 */ /* 0x000fe20000000000 */
        /* <DEDUP_REMOVED lines=10> */
[----:B------:R-:W-:Y:S01]  /*5590*/  UMOV UR12, UR36 ;  /* 0x00000024000c7c82 */ /* 0x000fe20008000000 */
[----:B------:R-:W-:Y:S11]  /*55a0*/  UPRMT UR6, UR47, 0x654, UR25 ;  /* 0x000006542f067896 */ /* 0x000ff60008000019 */
[----:B------:R1:W-:Y:S01]  /*55b0*/  @!UP0 UTMALDG.3D [UR24], [UR4], desc[UR16] ;  /* 0x00001018040085b4 */ /* 0x0003e20008011000 */
[----:B------:R-:W-:Y:S05]  /*55c0*/  VOTEU.ALL UP0, P1 ;  /* 0x0000000000ff7886 */ /* 0x000fea0000800000 */
[----:B------:R1:W-:Y:S01]  /*55d0*/  @!UP0 UTMALDG.3D [UR8], [UR4], desc[UR16] ;  /* 0x00001008040085b4 */ /* 0x0003e20008011000 */
[----:B------:R1:W-:Y:S01]  /*55e0*/  @!P1 SYNCS.ARRIVE.TRANS64.RED.A0TR RZ, [UR21+0x40], R0 ;  /* 0x00004000ffff99a7 */ /* 0x0003e20008300415 */
[----:B------:R-:W-:Y:S01]  /*55f0*/  SYNCS.ARRIVE.TRANS64.RED.A1T0 RZ, [UR6], RZ ;  /* 0x000000ffffff79a7 */ /* 0x000fe20008100406 */
[----:B------:R-:W2:Y:S02]  /*5600*/  SYNCS.PHASECHK.TRANS64.TRYWAIT P0, [UR21+0x68], R9 ;  /* 0x00006809ff0075a7 */ /* 0x000ea40008001115 */
[----:B-12---:R-:W-:Y:S05]  /*5610*/  @!P0 BRA `(.L_x_94) ;  /* 0x0000004000b88947 */ /* 0x006fea0003800000 */
.L_x_185:
[----:B------:R-:W-:Y:S01]  /*5620*/  UPLOP3.LUT UP2, UPT, UPT, UPT, UPT, 0x80, 0x8 ;  /* 0x000000000008789c */ /* 0x000fe20003f4f070 */
[----:B------:R-:W-:Y:S01]  /*5630*/  @!P1 IADD3 R6, P0, PT, R16, 0x580, RZ ;  /* 0x0000058010069810 */ /* 0x000fe20007f1e0ff */
[----:B------:R-:W-:Y:S01]  /*5640*/  UMOV UR6, 0x0 ;  /* 0x0000000000067882 */ /* 0x000fe20000000000 */
[----:B------:R-:W-:Y:S01]  /*5650*/  UMOV UR7, 0x10000000 ;  /* 0x1000000000077882 */ /* 0x000fe20000000000 */
[----:B------:R-:W-:Y:S01]  /*5660*/  VOTEU.ALL UP0, P1 ;  /* 0x0000000000ff7886 */ /* 0x000fe20000800000 */
[----:B------:R-:W-:Y:S01]  /*5670*/  @!P1 R2UR UR5, R6 ;  /* 0x00000000060592ca */ /* 0x000fe200000e0000 */
[----:B-1----:R-:W-:Y:S01]  /*5680*/  @!P1 IMAD.X R0, RZ, RZ, R17, P0 ;  /* 0x000000ffff009224 */ /* 0x002fe200000e0611 */
[----:B------:R-:W-:Y:S01]  /*5690*/  UMOV UR19, UR43 ;  /* 0x0000002b00137c82 */ /* 0x000fe20008000000 */
[----:B------:R-:W-:Y:S01]  /*56a0*/  UMOV UR20, UR36 ;  /* 0x0000002400147c82 */ /* 0x000fe20008000000 */
[----:B------:R-:W-:Y:S01]  /*56b0*/  @!UP0 UIADD3 UR18, UPT, UPT, UR42, 0x30, URZ ;  /* 0x000000302a128890 */ /* 0x000fe2000fffe0ff */
[----:B------:R-:W-:Y:S01]  /*56c0*/  R2UR UR24, R52 ;  /* 0x00000000341872ca */ /* 0x000fe200000e0000 */
[----:B------:R-:W-:Y:S01]  /*56d0*/  @!UP0 UIADD3 UR16, UPT, UPT, UR21, 0x3200, URZ ;  /* 0x0000320015108890 */ /* 0x000fe2000fffe0ff */
[----:B------:R-:W-:Y:S01]  /*56e0*/  @!P1 R2UR UR4, R0 ;  /* 0x00000000000492ca */ /* 0x000fe200000e0000 */
[----:B------:R-:W-:Y:S01]  /*56f0*/  @!UP0 UIADD3 UR17, UPT, UPT, UR21, 0x48, URZ ;  /* 0x0000004815118890 */ /* 0x000fe2000fffe0ff */
[----:B------:R-:W-:Y:S01]  /*5700*/  ISETP.NE.AND P0, PT, R14, 0x2, PT ;  /* 0x000000020e00780c */ /* 0x000fe20003f05270 */
[----:B------:R-:W-:Y:S01]  /*5710*/  @!UP0 UIADD3 UR10, UPT, UPT, UR42, 0x70, URZ ;  /* 0x000000702a0a8890 */ /* 0x000fe2000fffe0ff */
[----:B------:R-:W-:Y:S01]  /*5720*/  LOP3.LUT R15, R15, 0x1, RZ, 0x3c, !PT ;  /* 0x000000010f0f7812 */ /* 0x000fe200078e3cff */
[----:B------:R-:W-:Y:S01]  /*5730*/  @!UP0 UIADD3 UR8, UPT, UPT, UR21, 0x3a00, URZ ;  /* 0x00003a0015088890 */ /* 0x000fe2000fffe0ff */
[----:B------:R-:W-:Y:S01]  /*5740*/  IMAD.U32 R8, RZ, RZ, UR5 ;  /* 0x00000005ff087e24 */ /* 0x000fe2000f8e00ff */
[----:B------:R-:W-:Y:S01]  /*5750*/  VOTEU.ALL UP0, P1 ;  /* 0x0000000000ff7886 */ /* 0x000fe20000800000 */
[----:B------:R-:W-:Y:S01]  /*5760*/  UMOV UR11, UR43 ;  /* 0x0000002b000b7c82 */ /* 0x000fe20008000000 */
[----:B------:R-:W-:Y:S01]  /*5770*/  UMOV UR12, UR36 ;  /* 0x00000024000c7c82 */ /* 0x000fe20008000000 */
[----:B------:R-:W-:Y:S01]  /*5780*/  UMOV UR9, UR17 ;  /* 0x0000001100097c82 */ /* 0x000fe20008000000 */
[----:B------:R-:W-:Y:S01]  /*5790*/  SEL R0, RZ, 0x1, P0 ;  /* 0x00000001ff007807 */ /* 0x000fe20000000000 */
[----:B------:R-:W-:Y:S01]  /*57a0*/  UIADD3 UR28, UPT, UPT, UR13, UR24, URZ ;  /* 0x000000180d1c7290 */ /* 0x000fe2000fffe0ff */
[----:B------:R-:W-:Y:S01]  /*57b0*/  IMAD.U32 R9, RZ, RZ, UR4 ;  /* 0x00000004ff097e24 */ /* 0x000fe2000f8e00ff */
[----:B------:R-:W-:Y:S01]  /*57c0*/  @!P1 R2UR UR4, R8 ;  /* 0x00000000080492ca */ /* 0x000fe200000e0000 */
[----:B------:R-:W-:Y:S01]  /*57d0*/  UMOV UR36, UR29 ;  /* 0x0000001d00247c82 */ /* 0x000fe20008000000 */
[----:B------:R-:W-:Y:S02]  /*57e0*/  LOP3.LUT R13, R13, R0, RZ, 0x3c, !PT ;  /* 0x000000000d0d7212 */ /* 0x000fe400078e3cff */
[----:B------:R-:W-:Y:S02]  /*57f0*/  @!P1 R2UR UR5, R9 ;  /* 0x00000000090592ca */ /* 0x000fe400000e0000 */
[----:B------:R-:W-:Y:S11]  /*5800*/  SEL R14, R14, RZ, P0 ;  /* 0x000000ff0e0e7207 */ /* 0x000ff60000000000 */
[----:B------:R1:W-:Y:S01]  /*5810*/  @!UP0 UTMALDG.3D [UR16], [UR4], desc[UR6] ;  /* 0x00000610040085b4 */ /* 0x0003e20008011000 */
[----:B------:R-:W-:Y:S05]  /*5820*/  VOTEU.ALL UP0, P1 ;  /* 0x0000000000ff7886 */ /* 0x000fea0000800000 */
[----:B------:R2:W-:Y:S01]  /*5830*/  @!UP0 UTMALDG.3D [UR8], [UR4], desc[UR6] ;  /* 0x00000608040085b4 */ /* 0x0005e20008011000 */
[----:B------:R2:W-:Y:S01]  /*5840*/  @!P1 SYNCS.ARRIVE.TRANS64.RED.A0TR RZ, [UR21+0x48], R7 ;  /* 0x00004807ffff99a7 */ /* 0x0005e20008300415 */
[----:B------:R-:W-:Y:S01]  /*5850*/  SYNCS.ARRIVE.TRANS64.RED.A1T0 RZ, [UR37], RZ ;  /* 0x000000ffffff79a7 */ /* 0x000fe20008100425 */
[----:B-1----:R-:W-:Y:S01]  /*5860*/  UIADD3 UR20, UPT, UPT, UR14, UR63, URZ ;  /* 0x0000003f0e147290 */ /* 0x002fe2000fffe0ff */
[----:B------:R-:W-:Y:S11]  /*5870*/  BRA.U UP1, `(.L_x_95) ;  /* 0xfffffff101047547 */ /* 0x000ff6000b83ffff */
[----:B------:R-:W-:-:S04]  /*5880*/  SHF.L.U32 R2, R15, 0x1f, RZ ;  /* 0x0000001f0f027819 */ /* 0x000fc800000006ff */
[----:B------:R-:W1:Y:S02]  /*5890*/  SYNCS.PHASECHK.TRANS64.TRYWAIT P0, [UR21+0x50], R2 ;  /* 0x00005002ff0075a7 */ /* 0x000e640008001115 */
[----:B-1----:R-:W-:Y:S05]  /*58a0*/  @!P0 BRA `(.L_x_96) ;  /* 0x00000040002c8947 */ /* 0x002fea0003800000 */
.L_x_187:
[----:B------:R-:W3:Y:S02]  /*58b0*/  SYNCS.PHASECHK.TRANS64.TRYWAIT P0, [UR21+0x58], R2 ;  /* 0x00005802ff0075a7 */ /* 0x000ee40008001115 */
[----:B---3--:R-:W-:Y:S05]  /*58c0*/  @!P0 BRA `(.L_x_97) ;  /* 0x00000040003c8947 */ /* 0x008fea0003800000 */
.L_x_189:
[----:B------:R-:W3:Y:S02]  /*58d0*/  SYNCS.PHASECHK.TRANS64.TRYWAIT P0, [UR21+0x60], R2 ;  /* 0x00006002ff0075a7 */ /* 0x000ee40008001115 */
[----:B---3--:R-:W-:Y:S05]  /*58e0*/  @!P0 BRA `(.L_x_98) ;  /* 0x00000040004c8947 */ /* 0x008fea0003800000 */
.L_x_191:
[----:B-1----:R-:W-:-:S07]  /*58f0*/  MOV R0, UR21 ;  /* 0x0000001500007c02 */ /* 0x002fce0008000f00 */
.L_x_99:
[----:B-1----:R-:W-:-:S04]  /*5900*/  SHF.L.U32 R2, R15, 0x1f, RZ ;  /* 0x0000001f0f027819 */ /* 0x002fc800000006ff */
[----:B------:R1:W3:Y:S03]  /*5910*/  SYNCS.PHASECHK.TRANS64.TRYWAIT P0, [R0+URZ+0x68], R2 ;  /* 0x00006802000075a7 */ /* 0x0002e600080011ff */
[----:B---3--:R-:W-:Y:S05]  /*5920*/  @!P0 NANOSLEEP.SYNCS 0x989680 ;  /* 0x009896800000895d */ /* 0x008fea0003900000 */
[----:B------:R-:W3:Y:S02]  /*5930*/  @!P0 SYNCS.PHASECHK.TRANS64 P0, [R0+URZ+0x68], R2 ;  /* 0x00006802000085a7 */ /* 0x000ee400080010ff */
[----:B--23--:R-:W-:Y:S05]  /*5940*/  @P0 EXIT ;  /* 0x000000000000094d */ /* 0x00cfea0003800000 */
[----:B------:R-:W-:Y:S05]  /*5950*/  BRA `(.L_x_99) ;  /* 0xfffffffc00e87947 */ /* 0x000fea000383ffff */
.L_x_84:
[----:B------:R-:W-:-:S06]  /*5960*/  UISETP.GE.AND UP0, UPT, UR25, 0x4, UPT ;  /* 0x000000041900788c */ /* 0x000fcc000bf06270 */
[----:B------:R-:W-:-:S13]  /*5970*/  PLOP3.LUT P0, PT, PT, PT, UP0, 0x80, 0x8 ;  /* 0x000000000008781c */ /* 0x000fda0003f0f008 */
[----:B------:R-:W-:Y:S05]  /*5980*/  @!P0 EXIT ;  /* 0x000000000000894d */ /* 0x000fea0003800000 */
[----:B------:R-:W-:Y:S01]  /*5990*/  BAR.SYNC.DEFER_BLOCKING 0x6, 0xa0 ;  /* 0x0182800000007b1d */ /* 0x000fe20000010000 */
[----:B------:R-:W-:Y:S01]  /*59a0*/  IMAD.SHL.U32 R49, R61, 0x10, RZ ;  /* 0x000000103d317824 */ /* 0x000fe200078e00ff */
[----:B------:R-:W-:Y:S01]  /*59b0*/  CS2R R58, SRZ ;  /* 0x00000000003a7805 */ /* 0x000fe2000001ff00 */
[----:B------:R-:W-:Y:S02]  /*59c0*/  IMAD.SHL.U32 R5, R51, 0x200, RZ ;  /* 0x0000020033057824 */ /* 0x000fe400078e00ff */
[----:B------:R-:W-:Y:S01]  /*59d0*/  IMAD.U32 R23, R61, 0x10000, RZ ;  /* 0x000100003d177824 */ /* 0x000fe200078e00ff */
[----:B------:R-:W-:Y:S01]  /*59e0*/  UMOV UR43, 0x400 ;  /* 0x00000400002b7882 */ /* 0x000fe20000000000 */
[----:B------:R-:W-:Y:S01]  /*59f0*/  LOP3.LUT R48, R49, 0x5b0, RZ, 0xc0, !PT ;  /* 0x000005b031307812 */ /* 0x000fe200078ec0ff */
[----:B------:R-:W-:Y:S01]  /*5a00*/  ULEA UR43, UR47, UR43, 0x18 ;  /* 0x0000002b2f2b7291 */ /* 0x000fe2000f8ec0ff */
[----:B------:R-:W1:Y:S01]  /*5a10*/  LDC.64 R44, c[0x0][0x888] ;  /* 0x00022200ff2c7b82 */ /* 0x000e620000000a00 */
[----:B------:R-:W-:Y:S01]  /*5a20*/  IMAD.SHL.U32 R4, R61, 0x2, RZ ;  /* 0x000000023d047824 */ /* 0x000fe200078e00ff */
[----:B------:R-:W-:Y:S01]  /*5a30*/  LOP3.LUT R48, R48, 0x200, R5, 0xf8, !PT ;  /* 0x0000020030307812 */ /* 0x000fe200078ef805 */
[----:B------:R-:W-:Y:S01]  /*5a40*/  IMAD.SHL.U32 R5, R51, 0x200000, RZ ;  /* 0x0020000033057824 */ /* 0x000fe200078e00ff */
[C---:B------:R-:W-:Y:S01]  /*5a50*/  LOP3.LUT R6, R49.reuse, 0x40, RZ, 0xc0, !PT ;  /* 0x0000004031067812 */ /* 0x040fe200078ec0ff */
[----:B------:R-:W-:Y:S01]  /*5a60*/  UIADD3 UR4, UPT, UPT, UR43, 0x200, URZ ;  /* 0x000002002b047890 */ /* 0x000fe2000fffe0ff */
[----:B------:R-:W-:Y:S01]  /*5a70*/  LOP3.LUT P0, RZ, R49, 0x40, RZ, 0xc0, !PT ;  /* 0x0000004031ff7812 */ /* 0x000fe2000780c0ff */
[----:B------:R-:W-:Y:S01]  /*5a80*/  IMAD.MOV.U32 R60, RZ, RZ, 0x1 ;  /* 0x00000001ff3c7424 */ /* 0x000fe200078e00ff */
[----:B------:R-:W2:Y:S01]  /*5a90*/  LDC.64 R46, c[0x0][0x890] ;  /* 0x00022400ff2e7b82 */ /* 0x000ea20000000a00 */
[----:B------:R-:W-:Y:S01]  /*5aa0*/  LOP3.LUT R5, R5, 0x200000, RZ, 0xc0, !PT ;  /* 0x0020000005057812 */ /* 0x000fe200078ec0ff */
[----:B------:R-:W-:Y:S01]  /*5ab0*/  IMAD.MOV.U32 R22, RZ, RZ, RZ ;  /* 0x000000ffff167224 */ /* 0x000fe200078e00ff */
[----:B------:R-:W-:Y:S01]  /*5ac0*/  LOP3.LUT R4, R6, 0x8, R4, 0xf8, !PT ;  /* 0x0000000806047812 */ /* 0x000fe200078ef804 */
[----:B------:R-:W-:Y:S01]  /*5ad0*/  IMAD.MOV.U32 R56, RZ, RZ, RZ ;  /* 0x000000ffff387224 */ /* 0x000fe200078e00ff */
[----:B------:R-:W-:Y:S01]  /*5ae0*/  LOP3.LUT R23, R5, 0x400000, R23, 0xf8, !PT ;  /* 0x0040000005177812 */ /* 0x000fe200078ef817 */
[----:B------:R-:W-:Y:S01]  /*5af0*/  IMAD.U32 R53, RZ, RZ, UR4 ;  /* 0x00000004ff357e24 */ /* 0x000fe2000f8e00ff */
[----:B------:R-:W3:Y:S01]  /*5b00*/  LDS R0, [UR43+0x130] ;  /* 0x0001302bff007984 */ /* 0x000ee20008000800 */
[----:B------:R-:W4:Y:S01]  /*5b10*/  LDC.64 R42, c[0x0][0x8b0] ;  /* 0x00022c00ff2a7b82 */ /* 0x000f220000000a00 */
[----:B------:R-:W-:Y:S01]  /*5b20*/  LOP3.LUT R48, R48, R4, RZ, 0xfc, !PT ;  /* 0x0000000430307212 */ /* 0x000fe200078efcff */
[----:B------:R-:W1:Y:S01]  /*5b30*/  LDCU UR60, c[0x0][0x370] ;  /* 0x00006e00ff3c77ac */ /* 0x000e620008000800 */
[----:B------:R-:W-:Y:S01]  /*5b40*/  LOP3.LUT R61, R61, 0x60, RZ, 0xc0, !PT ;  /* 0x000000603d3d7812 */ /* 0x000fe200078ec0ff */
[----:B------:R-:W1:Y:S04]  /*5b50*/  LDCU UR42, c[0x0][0xb0c] ;  /* 0x00016180ff2a77ac */ /* 0x000e680008000800 */
[----:B------:R-:W1:Y:S01]  /*5b60*/  LDC.64 R40, c[0x0][0x8a8] ;  /* 0x00022a00ff287b82 */ /* 0x000e620000000a00 */
[----:B------:R-:W1:Y:S01]  /*5b70*/  LDCU UR39, c[0x0][0xb30] ;  /* 0x00016600ff2777ac */ /* 0x000e620008000800 */
[----:B------:R-:W1:Y:S01]  /*5b80*/  LDCU.64 UR54, c[0x0][0x888] ;  /* 0x00011100ff3677ac */ /* 0x000e620008000a00 */
[----:B------:R-:W1:Y:S01]  /*5b90*/  LDCU.64 UR40, c[0x0][0xb28] ;  /* 0x00016500ff2877ac */ /* 0x000e620008000a00 */
[----:B------:R-:W1:Y:S01]  /*5ba0*/  LDCU.128 UR56, c[0x0][0xb10] ;  /* 0x00016200ff3877ac */ /* 0x000e620008000c00 */
[----:B------:R-:W1:Y:S01]  /*5bb0*/  LDCU UR53, c[0x0][0x374] ;  /* 0x00006e80ff3577ac */ /* 0x000e620008000800 */
[----:B------:R-:W-:Y:S01]  /*5bc0*/  UMOV UR52, URZ ;  /* 0x000000ff00347c82 */ /* 0x000fe20008000000 */
[----:B------:R-:W-:Y:S01]  /*5bd0*/  UMOV UR46, URZ ;  /* 0x000000ff002e7c82 */ /* 0x000fe20008000000 */
[----:B---3--:R-:W-:Y:S01]  /*5be0*/  IMAD.IADD R23, R0, 0x1, R23 ;  /* 0x0000000100177824 */ /* 0x008fe200078e0217 */
[----:B--2---:R-:W-:-:S07]  /*5bf0*/  P2R R0, PR, RZ, 0x1 ;  /* 0x00000001ff007803 */ /* 0x004fce0000000000 */
.L_x_143:
[----:B------:R-:W-:Y:S02]  /*5c00*/  LEA R3, R56, UR43, 0x3 ;  /* 0x0000002b38037c11 */ /* 0x000fe4000f8e18ff */
[----:B------:R-:W-:Y:S02]  /*5c10*/  SHF.L.U32 R0, R58, 0x1f, RZ ;  /* 0x0000001f3a007819 */ /* 0x000fe400000006ff */
[----:B-1----:R-:W-:Y:S02]  /*5c20*/  LEA R4, R56, UR43, 0x4 ;  /* 0x0000002b38047c11 */ /* 0x002fe4000f8e20ff */
[----:B------:R-:W2:Y:S02]  /*5c30*/  SYNCS.PHASECHK.TRANS64.TRYWAIT P0, [R3+URZ+0x80], R0 ;  /* 0x00008000030075a7 */ /* 0x000ea400080011ff */
[----:B--2---:R-:W-:Y:S05]  /*5c40*/  @!P0 BRA `(.L_x_100) ;  /* 0x0000003c008c8947 */ /* 0x004fea0003800000 */
.L_x_192:
        /* <DEDUP_REMOVED lines=11> */
[----:B------:R-:W-:Y:S01]  /*5d00*/  PLOP3.LUT P0, PT, PT, PT, UP1, 0x80, 0x8 ;  /* 0x000000000008781c */ /* 0x000fe20003f0f018 */
[----:B------:R-:W-:Y:S11]  /*5d10*/  UP2UR UR62, UPR, URZ, 0x2 ;  /* 0x00000002ff3e7883 */ /* 0x000ff60008000000 */
[----:B------:R-:W-:Y:S01]  /*5d20*/  @!UPT UIADD3 URZ, UPT, UPT, URZ, URZ, URZ ;  /* 0x000000fffffff290 */ /* 0x000fe2000fffe0ff */
        /* <DEDUP_REMOVED lines=13> */
[----:B------:R-:W2:Y:S01]  /*5e00*/  LDCU UR12, c[0x0][0xb20] ;  /* 0x00016400ff0c77ac */ /* 0x000ea20008000800 */
[----:B------:R-:W-:Y:S02]  /*5e10*/  UIMAD.WIDE.U32 UR4, UR53, UR59, URZ ;  /* 0x0000003b350472a5 */ /* 0x000fe4000f8e00ff */
[----:B------:R-:W-:Y:S02]  /*5e20*/  UIMAD.WIDE.U32 UR6, UR60, UR56, URZ ;  /* 0x000000383c0672a5 */ /* 0x000fe4000f8e00ff */
[----:B------:R-:W-:Y:S02]  /*5e30*/  UISETP.NE.AND UP0, UPT, UR58, 0x1, UPT ;  /* 0x000000013a00788c */ /* 0x000fe4000bf05270 */
[----:B------:R-:W-:Y:S02]  /*5e40*/  UIMAD.WIDE.U32 UR8, UR37, UR59, URZ ;  /* 0x0000003b250872a5 */ /* 0x000fe4000f8e00ff */
[----:B------:R-:W-:Y:S02]  /*5e50*/  UIMAD.WIDE.U32 UR10, UR38, UR56, URZ ;  /* 0x00000038260a72a5 */ /* 0x000fe4000f8e00ff */
[----:B------:R-:W-:Y:S02]  /*5e60*/  UISETP.NE.AND UP1, UPT, UR42, 0x1, UPT ;  /* 0x000000012a00788c */ /* 0x000fe4000bf25270 */
[----:B------:R-:W-:Y:S01]  /*5e70*/  UISETP.NE.AND UP2, UPT, UR45, 0x1, UPT ;  /* 0x000000012d00788c */ /* 0x000fe2000bf45270 */
[----:B------:R-:W-:Y:S02]  /*5e80*/  UMOV UR4, UR5 ;  /* 0x0000000500047c82 */ /* 0x000fe40008000000 */
[----:B--2---:R-:W-:Y:S03]  /*5e90*/  USHF.R.U32.HI UR5, URZ, UR12, UR4 ;  /* 0x0000000cff057299 */ /* 0x004fe60008011604 */
[----:B------:R-:W-:Y:S02]  /*5ea0*/  UMOV UR4, UR7 ;  /* 0x0000000700047c82 */ /* 0x000fe40008000000 */
[----:B------:R-:W-:Y:S02]  /*5eb0*/  USHF.R.U32.HI UR7, URZ, UR57, UR4 ;  /* 0x00000039ff077299 */ /* 0x000fe40008011604 */
[----:B------:R-:W-:Y:S02]  /*5ec0*/  USEL UR4, UR53, UR5, !UP0 ;  /* 0x0000000535047287 */ /* 0x000fe4000c000000 */
[----:B------:R-:W-:Y:S01]  /*5ed0*/  USEL UR7, UR60, UR7, !UP1 ;  /* 0x000000073c077287 */ /* 0x000fe2000c800000 */
[----:B------:R-:W-:Y:S01]  /*5ee0*/  UMOV UR5, UR9 ;  /* 0x0000000900057c82 */ /* 0x000fe20008000000 */
[----:B------:R-:W-:Y:S02]  /*5ef0*/  UIMAD.WIDE.U32 UR8, UR4, UR40, URZ ;  /* 0x00000028040872a5 */ /* 0x000fe4000f8e00ff */
[----:B------:R-:W-:Y:S03]  /*5f00*/  USHF.R.U32.HI UR6, URZ, UR12, UR5 ;  /* 0x0000000cff067299 */ /* 0x000fe60008011605 */
[----:B------:R-:W-:Y:S01]  /*5f10*/  UMOV UR5, UR11 ;  /* 0x0000000b00057c82 */ /* 0x000fe20008000000 */
[----:B------:R-:W-:Y:S02]  /*5f20*/  UIMAD.WIDE.U32 UR10, UR7, UR40, URZ ;  /* 0x00000028070a72a5 */ /* 0x000fe4000f8e00ff */
[----:B------:R-:W-:Y:S02]  /*5f30*/  USHF.R.U32.HI UR12, URZ, UR57, UR5 ;  /* 0x00000039ff0c7299 */ /* 0x000fe40008011605 */
[----:B------:R-:W-:Y:S01]  /*5f40*/  USEL UR6, UR37, UR6, !UP0 ;  /* 0x0000000625067287 */ /* 0x000fe2000c000000 */
[----:B------:R-:W-:Y:S02]  /*5f50*/  UMOV UR5, UR9 ;  /* 0x0000000900057c82 */ /* 0x000fe40008000000 */
[----:B------:R-:W-:Y:S01]  /*5f60*/  UMOV UR10, UR11 ;  /* 0x0000000b000a7c82 */ /* 0x000fe20008000000 */
[----:B------:R-:W-:Y:S02]  /*5f70*/  @UP2 USHF.R.U32.HI UR4, URZ, UR41, UR5 ;  /* 0x00000029ff042299 */ /* 0x000fe40008011605 */
[----:B------:R-:W-:Y:S02]  /*5f80*/  @UP2 USHF.R.U32.HI UR7, URZ, UR41, UR10 ;  /* 0x00000029ff072299 */ /* 0x000fe4000801160a */
[----:B------:R-:W-:Y:S02]  /*5f90*/  UIMAD UR4, UR45, UR4, URZ ;  /* 0x000000042d0472a4 */ /* 0x000fe4000f8e02ff */
        /* <DEDUP_REMOVED lines=8> */
[----:B------:R-:W-:Y:S02]  /*6020*/  USEL UR11, UR6, UR4, !UP2 ;  /* 0x00000004060b7287 */ /* 0x000fe4000d000000 */
[----:B------:R-:W-:Y:S02]  /*6030*/  UIADD3 UR8, UPT, UPT, -UR5, URZ, URZ ;  /* 0x000000ff05087290 */ /* 0x000fe4000fffe1ff */
[----:B------:R-:W-:Y:S01]  /*6040*/  UIADD3 UR10, UPT, UPT, -UR11, URZ, URZ ;  /* 0x000000ff0b0a7290 */ /* 0x000fe2000fffe1ff */
[----:B------:R-:W-:Y:S01]  /*6050*/  @!UP0 UMOV UR4, UR9 ;  /* 0x0000000900048c82 */ /* 0x000fe20008000000 */
[----:B------:R-:W-:Y:S02]  /*6060*/  UIADD3 UR9, UPT, UPT, -UR6, URZ, URZ ;  /* 0x000000ff06097290 */ /* 0x000fe4000fffe1ff */
[----:B------:R-:W-:Y:S02]  /*6070*/  @!UP0 USHF.R.U32.HI UR4, URZ, UR41, UR4 ;  /* 0x00000029ff048299 */ /* 0x000fe40008011604 */
[----:B------:R-:W-:Y:S02]  /*6080*/  UIMAD UR10, UR45, UR10, UR6 ;  /* 0x0000000a2d0a72a4 */ /* 0x000fe4000f8e0206 */
[----:B------:R-:W-:Y:S04]  /*6090*/  @!UP0 USEL UR4, UR5, UR4, !UP2 ;  /* 0x0000000405048287 */ /* 0x000fe8000d000000 */
[----:B------:R-:W-:Y:S02]  /*60a0*/  @!UP0 UIMAD UR10, UR7, UR10, UR4 ;  /* 0x0000000a070a82a4 */ /* 0x000fe4000f8e0204 */
[----:B------:R-:W-:Y:S02]  /*60b0*/  @!UP0 UIADD3 UR11, UPT, UPT, UR11, -UR4, URZ ;  /* 0x800000040b0b8290 */ /* 0x000fe4000fffe0ff */
[----:B------:R-:W-:Y:S02]  /*60c0*/  UIMAD UR7, UR42, UR8, UR38 ;  /* 0x000000082a0772a4 */ /* 0x000fe4000f8e0226 */
[----:B------:R-:W-:Y:S02]  /*60d0*/  @!UP0 UIMAD UR6, UR11, UR45, UR5 ;  /* 0x0000002d0b0682a4 */ /* 0x000fe4000f8e0205 */
[----:B------:R-:W-:Y:S01]  /*60e0*/  UIMAD UR4, UR58, UR9, UR37 ;  /* 0x000000093a0472a4 */ /* 0x000fe2000f8e0225 */
[----:B------:R-:W-:Y:S02]  /*60f0*/  @!UP0 UMOV UR5, UR10 ;  /* 0x0000000a00058c82 */ /* 0x000fe40008000000 */
[----:B------:R-:W-:Y:S02]  /*6100*/  UIMAD UR38, UR5, UR42, UR7 ;  /* 0x0000002a052672a4 */ /* 0x000fe4000f8e0207 */
[----:B------:R-:W-:Y:S11]  /*6110*/  UIMAD UR37, UR6, UR58, UR4 ;  /* 0x0000003a062572a4 */ /* 0x000ff6000f8e0204 */
[----:B------:R-:W-:Y:S01]  /*6120*/  @!UPT UIADD3 URZ, UPT, UPT, URZ, URZ, URZ ;  /* 0x000000fffffff290 */ /* 0x000fe2000fffe0ff */
.L_x_101:
[----:B------:R-:W-:Y:S01]  /*6130*/  UISETP.NE.AND UP0, UPT, UR39, 0x1, UPT ;  /* 0x000000012700788c */ /* 0x000fe2000bf05270 */
[----:B------:R-:W-:Y:S01]  /*6140*/  LOP3.LUT P0, RZ, R53, 0x90, RZ, 0xc0, !PT ;  /* 0x0000009035ff7812 */ /* 0x000fe2000780c0ff */
[----:B------:R-:W-:Y:S01]  /*6150*/  USHF.L.U32 UR50, UR20, 0x6, URZ ;  /* 0x0000000614327899 */ /* 0x000fe200080006ff */
[----:B------:R-:W-:Y:S01]  /*6160*/  BSSY.RECONVERGENT B6, `(.L_x_102) ;  /* 0x0000034000067945 */ /* 0x000fe20003800200 */
[----:B------:R-:W-:Y:S01]  /*6170*/  USHF.L.U32 UR49, UR28, 0x7, URZ ;  /* 0x000000071c317899 */ /* 0x000fe200080006ff */
[----:B------:R-:W-:Y:S06]  /*6180*/  IADD3 R56, PT, PT, R56, 0x1, RZ ;  /* 0x0000000138387810 */ /* 0x000fec0007ffe0ff */
[----:B------:R-:W2:Y:S01]  /*6190*/  @!UP0 LDCU.128 UR12, c[0x0][0xb10] ;  /* 0x00016200ff0c87ac */ /* 0x000ea20008000c00 */
[----:B------:R-:W3:Y:S01]  /*61a0*/  @!UP0 LDCU UR5, c[0x0][0xb0c] ;  /* 0x00016180ff0587ac */ /* 0x000ee20008000800 */
[----:B------:R-:W4:Y:S01]  /*61b0*/  @!UP0 LDCU UR10, c[0x0][0xb20] ;  /* 0x00016400ff0a87ac */ /* 0x000f220008000800 */
[----:B--2---:R-:W-:Y:S02]  /*61c0*/  UIMAD.WIDE.U32 UR8, UR38, UR12, URZ ;  /* 0x0000000c260872a5 */ /* 0x004fe4000f8e00ff */
[----:B------:R-:W-:Y:S02]  /*61d0*/  UIMAD.WIDE.U32 UR6, UR37, UR15, URZ ;  /* 0x0000000f250672a5 */ /* 0x000fe4000f8e00ff */
[----:B------:R-:W-:Y:S03]  /*61e0*/  @!UP0 UISETP.NE.AND UP1, UPT, UR14, 0x1, UPT ;  /* 0x000000010e00888c */ /* 0x000fe6000bf25270 */
[----:B------:R-:W-:Y:S01]  /*61f0*/  @!UP0 UMOV UR4, UR9 ;  /* 0x0000000900048c82 */ /* 0x000fe20008000000 */
[----:B---3--:R-:W-:Y:S02]  /*6200*/  @!UP0 UISETP.NE.AND UP2, UPT, UR5, 0x1, UPT ;  /* 0x000000010500888c */ /* 0x008fe4000bf45270 */
[----:B------:R-:W-:Y:S01]  /*6210*/  @!UP0 USHF.R.U32.HI UR4, URZ, UR13, UR4 ;  /* 0x0000000dff048299 */ /* 0x000fe20008011604 */
[----:B------:R-:W-:Y:S02]  /*6220*/  @!UP0 UMOV UR6, UR7 ;  /* 0x0000000700068c82 */ /* 0x000fe40008000000 */
[----:B----4-:R-:W-:Y:S02]  /*6230*/  @!UP0 USHF.R.U32.HI UR6, URZ, UR10, UR6 ;  /* 0x0000000aff068299 */ /* 0x010fe40008011606 */
[----:B------:R-:W-:Y:S02]  /*6240*/  @!UP0 USEL UR7, UR38, UR4, !UP2 ;  /* 0x0000000426078287 */ /* 0x000fe4000d000000 */
[----:B------:R-:W-:Y:S04]  /*6250*/  @!UP0 USEL UR6, UR37, UR6, !UP1 ;  /* 0x0000000625068287 */ /* 0x000fe8000c800000 */
[----:B------:R-:W-:Y:S02]  /*6260*/  @!UP0 UIADD3 UR4, UPT, UPT, -UR7, UR6, URZ ;  /* 0x0000000607048290 */ /* 0x000fe4000fffe1ff */
[----:B------:R-:W-:Y:S02]  /*6270*/  @!UP0 UIADD3 UR6, UPT, UPT, UR7, -UR6, URZ ;  /* 0x8000000607068290 */ /* 0x000fe4000fffe0ff */
[----:B------:R-:W-:Y:S02]  /*6280*/  @!UP0 UIMAD UR38, UR4, UR5, UR38 ;  /* 0x00000005042682a4 */ /* 0x000fe4000f8e0226 */
[----:B------:R-:W-:Y:S01]  /*6290*/  @!UP0 UIMAD UR37, UR6, UR14, UR37 ;  /* 0x0000000e062582a4 */ /* 0x000fe2000f8e0225 */
[----:B------:R-:W-:Y:S11]  /*62a0*/  @!P0 BRA `(.L_x_103) ;  /* 0x00000000007c8947 */ /* 0x000ff60003800000 */
[----:B------:R-:W2:Y:S01]  /*62b0*/  LDCU.64 UR8, c[0x4][0x80] ;  /* 0x01001000ff0877ac */ /* 0x000ea20008000a00 */
[----:B------:R-:W-:Y:S01]  /*62c0*/  MOV R2, 0x0 ;  /* 0x0000000000027802 */ /* 0x000fe20000000f00 */
[----:B------:R-:W-:Y:S02]  /*62d0*/  HFMA2 R12, -RZ, RZ, 0, 5.9604644775390625e-08 ;  /* 0x00000001ff0c7431 */ /* 0x000fe400000001ff */
[----:B------:R-:W-:Y:S01]  /*62e0*/  IMAD.MOV.U32 R8, RZ, RZ, 0x70 ;  /* 0x00000070ff087424 */ /* 0x000fe200078e00ff */
[----:B------:R3:W4:Y:S01]  /*62f0*/  LDC.64 R14, c[0x4][R2] ;  /* 0x01000000020e7b82 */ /* 0x0007220000000a00 */
[----:B------:R-:W1:Y:S01]  /*6300*/  LDCU.64 UR6, c[0x4][0x88] ;  /* 0x01001100ff0677ac */ /* 0x000e620008000a00 */
[----:B------:R-:W-:Y:S01]  /*6310*/  IMAD.MOV.U32 R13, RZ, RZ, RZ ;  /* 0x000000ffff0d7224 */ /* 0x000fe200078e00ff */
[----:B------:R-:W1:Y:S01]  /*6320*/  LDCU.64 UR4, c[0x4][0x8] ;  /* 0x01000100ff0477ac */ /* 0x000e620008000a00 */
[----:B--2---:R-:W-:Y:S01]  /*6330*/  MOV R5, UR9 ;  /* 0x0000000900057c02 */ /* 0x004fe20008000f00 */
[----:B------:R-:W-:Y:S01]  /*6340*/  IMAD.U32 R4, RZ, RZ, UR8 ;  /* 0x00000008ff047e24 */ /* 0x000fe2000f8e00ff */
[----:B-1----:R-:W-:Y:S01]  /*6350*/  MOV R7, UR7 ;  /* 0x0000000700077c02 */ /* 0x002fe20008000f00 */
[----:B------:R-:W-:Y:S01]  /*6360*/  IMAD.U32 R6, RZ, RZ, UR6 ;  /* 0x00000006ff067e24 */ /* 0x000fe2000f8e00ff */
[----:B------:R-:W-:Y:S01]  /*6370*/  MOV R11, UR5 ;  /* 0x00000005000b7c02 */ /* 0x000fe20008000f00 */
[----:B------:R-:W-:Y:S02]  /*6380*/  IMAD.U32 R10, RZ, RZ, UR4 ;  /* 0x00000004ff0a7e24 */ /* 0x000fe4000f8e00ff */
[----:B------:R-:W-:Y:S07]  /*6390*/  LEPC R20, `(.L_x_104) ;  /* 0x000000001014794e */ /* 0x000fee0000000000 */
[----:B---345:R-:W-:Y:S05]  /*63a0*/  CALL.ABS.NOINC R14 ;  /* 0x000000000e007343 */ /* 0x038fea0003c00000 */
.L_x_104:
[----:B------:R-:W1:Y:S01]  /*63b0*/  LDCU.64 UR8, c[0x4][0x80] ;  /* 0x01001000ff0877ac */ /* 0x000e620008000a00 */
[----:B------:R-:W2:Y:S01]  /*63c0*/  LDC.64 R2, c[0x4][R2] ;  /* 0x0100000002027b82 */ /* 0x000ea20000000a00 */
[----:B------:R-:W-:Y:S02]  /*63d0*/  HFMA2 R12, -RZ, RZ, 0, 5.9604644775390625e-08 ;  /* 0x00000001ff0c7431 */ /* 0x000fe400000001ff */
[----:B------:R-:W-:Y:S02]  /*63e0*/  IMAD.MOV.U32 R8, RZ, RZ, 0x70 ;  /* 0x00000070ff087424 */ /* 0x000fe400078e00ff */
[----:B------:R-:W-:Y:S01]  /*63f0*/  IMAD.MOV.U32 R13, RZ, RZ, RZ ;  /* 0x000000ffff0d7224 */ /* 0x000fe200078e00ff */
[----:B------:R-:W3:Y:S01]  /*6400*/  LDCU.64 UR6, c[0x4][0x88] ;  /* 0x01001100ff0677ac */ /* 0x000ee20008000a00 */
[----:B------:R-:W4:Y:S01]  /*6410*/  LDCU.64 UR4, c[0x4][0x8] ;  /* 0x01000100ff0477ac */ /* 0x000f220008000a00 */
[----:B-1----:R-:W-:Y:S02]  /*6420*/  MOV R4, UR8 ;  /* 0x0000000800047c02 */ /* 0x002fe40008000f00 */
[----:B------:R-:W-:Y:S02]  /*6430*/  MOV R5, UR9 ;  /* 0x0000000900057c02 */ /* 0x000fe40008000f00 */
[----:B---3--:R-:W-:Y:S01]  /*6440*/  MOV R7, UR7 ;  /* 0x0000000700077c02 */ /* 0x008fe20008000f00 */
[----:B------:R-:W-:Y:S01]  /*6450*/  IMAD.U32 R6, RZ, RZ, UR6 ;  /* 0x00000006ff067e24 */ /* 0x000fe2000f8e00ff */
[----:B----4-:R-:W-:Y:S01]  /*6460*/  MOV R11, UR5 ;  /* 0x00000005000b7c02 */ /* 0x010fe20008000f00 */
[----:B------:R-:W-:Y:S02]  /*6470*/  IMAD.U32 R10, RZ, RZ, UR4 ;  /* 0x00000004ff0a7e24 */ /* 0x000fe4000f8e00ff */
[----:B------:R-:W-:Y:S07]  /*6480*/  LEPC R20, `(.L_x_103) ;  /* 0x000000001014794e */ /* 0x000fee0000000000 */
[----:B--2---:R-:W-:Y:S05]  /*6490*/  CALL.ABS.NOINC R2 ;  /* 0x0000000002007343 */ /* 0x004fea0003c00000 */
.L_x_103:
[----:B------:R-:W-:Y:S05]  /*64a0*/  BSYNC.RECONVERGENT B6 ;  /* 0x0000000000067941 */ /* 0x000fea0003800200 */
.L_x_102:
[----:B------:R-:W-:Y:S02]  /*64b0*/  ISETP.NE.U32.AND P0, PT, RZ, UR54, PT ;  /* 0x00000036ff007c0c */ /* 0x000fe4000bf05070 */
[C---:B------:R-:W-:Y:S02]  /*64c0*/  ISETP.NE.U32.AND P1, PT, R46.reuse, RZ, PT ;  /* 0x000000ff2e00720c */ /* 0x040fe40003f25070 */
[----:B------:R-:W-:Y:S02]  /*64d0*/  ISETP.NE.U32.AND P4, PT, R46, RZ, PT ;  /* 0x000000ff2e00720c */ /* 0x000fe40003f85070 */
[----:B------:R-:W-:Y:S02]  /*64e0*/  ISETP.NE.AND.EX P0, PT, RZ, UR55, PT, P0 ;  /* 0x00000037ff007c0c */ /* 0x000fe4000bf05300 */
[C---:B------:R-:W-:Y:S02]  /*64f0*/  ISETP.NE.AND.EX P1, PT, R47.reuse, RZ, PT, P1 ;  /* 0x000000ff2f00720c */ /* 0x040fe40003f25310 */
[----:B------:R-:W-:Y:S02]  /*6500*/  ISETP.NE.AND.EX P4, PT, R47, RZ, P0, P4 ;  /* 0x000000ff2f00720c */ /* 0x000fe40000785340 */
[----:B------:R-:W-:Y:S02]  /*6510*/  ISETP.NE.U32.AND P5, PT, R42, RZ, PT ;  /* 0x000000ff2a00720c */ /* 0x000fe40003fa5070 */
[----:B------:R-:W-:Y:S02]  /*6520*/  ISETP.NE.U32.AND P3, PT, RZ, UR54, PT ;  /* 0x00000036ff007c0c */ /* 0x000fe4000bf65070 */
[----:B------:R-:W-:Y:S02]  /*6530*/  PLOP3.LUT P2, PT, PT, PT, PT, 0x8, 0x80 ;  /* 0x000000000080781c */ /* 0x000fe40003f4e170 */
[----:B------:R-:W-:Y:S02]  /*6540*/  ISETP.NE.AND.EX P5, PT, R43, RZ, PT, P5 ;  /* 0x000000ff2b00720c */ /* 0x000fe40003fa5350 */
[----:B------:R-:W-:Y:S03]  /*6550*/  ISETP.NE.AND.EX P3, PT, RZ, UR55, PT, P3 ;  /* 0x00000037ff007c0c */ /* 0x000fe6000bf65330 */
[----:B------:R-:W-:Y:S01]  /*6560*/  @!P4 PLOP3.LUT P2, PT, P1, PT, PT, 0x80, 0x8 ;  /* 0x000000000008c81c */ /* 0x000fe20000f4f070 */
[----:B------:R-:W-:Y:S01]  /*6570*/  @!UPT UIADD3 URZ, UPT, UPT, URZ, URZ, URZ ;  /* 0x000000fffffff290 */ /* 0x000fe2000fffe0ff */
[----:B------:R-:W-:Y:S11]  /*6580*/  @!P1 BRA `(.L_x_105) ;  /* 0x0000000000309947 */ /* 0x000ff60003800000 */
        /* <DEDUP_REMOVED lines=12> */
.L_x_105:
[----:B------:R-:W-:Y:S05]  /*6650*/  @!P5 BRA `(.L_x_106) ;  /* 0x000000000024d947 */ /* 0x000fea0003800000 */
[----:B------:R-:W-:Y:S01]  /*6660*/  ISETP.NE.U32.AND P0, PT, R40, RZ, PT ;  /* 0x000000ff2800720c */ /* 0x000fe20003f05070 */
[----:B------:R-:W2:Y:S03]  /*6670*/  LDCU.64 UR4, c[0x0][0x358] ;  /* 0x00006b00ff0477ac */ /* 0x000ea60008000a00 */
[----:B------:R-:W-:Y:S11]  /*6680*/  ISETP.NE.AND.EX P0, PT, R41, RZ, PT, P0 ;  /* 0x000000ff2900720c */ /* 0x000ff60003f05300 */
[----:B------:R-:W-:Y:S02]  /*6690*/  @!UPT UIADD3 URZ, UPT, UPT, URZ, URZ, URZ ;  /* 0x000000fffffff290 */ /* 0x000fe4000fffe0ff */
[----:B------:R-:W4:Y:S01]  /*66a0*/  @P0 LDC.64 R2, c[0x0][0x8a8] ;  /* 0x00022a00ff020b82 */ /* 0x000f220000000a00 */
[----:B-1----:R-:W-:Y:S04]  /*66b0*/  @P0 IMAD R0, R42, UR36, RZ ;  /* 0x000000242a000c24 */ /* 0x002fe8000f8e02ff */
[----:B----4-:R-:W-:Y:S05]  /*66c0*/  @P0 IMAD.WIDE R2, R0, 0x4, R2 ;  /* 0x0000000400020825 */ /* 0x010fea00078e0202 */
[----:B--2--5:R2:W5:Y:S02]  /*66d0*/  @P0 LDG.E R24, desc[UR4][R2.64] ;  /* 0x0000000402180981 */ /* 0x024564000c1e1900 */
[----:B--2---:R-:W4:Y:S02]  /*66e0*/  @!P0 LDC R24, c[0x0][0x8a0] ;  /* 0x00022800ff188b82 */ /* 0x004f240000000800 */
.L_x_106:
[----:B---3-5:R-:W-:Y:S01]  /*66f0*/  FSETP.NEU.AND P0, PT, R27, RZ, PT ;  /* 0x000000ff1b00720b */ /* 0x028fe20003f0d000 */
[----:B------:R-:W-:Y:S01]  /*6700*/  IMAD.SHL.U32 R57, R48, 0x2, RZ ;  /* 0x0000000230397824 */ /* 0x000fe200078e00ff */
[----:B------:R-:W-:Y:S01]  /*6710*/  SEL R3, RZ, 0xffffffff, P3 ;  /* 0xffffffffff037807 */ /* 0x000fe20001800000 */
[----:B------:R-:W-:Y:S01]  /*6720*/  BSSY B1, `(.L_x_107) ;  /* 0x0000033000017945 */ /* 0x000fe20003800000 */
[----:B------:R-:W-:Y:S01]  /*6730*/  @!P4 LOP3.LUT P3, RZ, R50, 0xff, RZ, 0xc0, !PT ;  /* 0x000000ff32ffc812 */ /* 0x000fe2000786c0ff */
[----:B------:R-:W-:Y:S01]  /*6740*/  IMAD.MOV.U32 R64, RZ, RZ, 0x1 ;  /* 0x00000001ff407424 */ /* 0x000fe200078e00ff */
[----:B-1----:R-:W-:Y:S01]  /*6750*/  @!P4 SEL R0, RZ, 0xffffffff, P0 ;  /* 0xffffffffff00c807 */ /* 0x002fe20000000000 */
[----:B------:R-:W-:Y:S01]  /*6760*/  IMAD R25, R22, 0x40, R23 ;  /* 0x0000004016197824 */ /* 0x000fe200078e0217 */
[----:B------:R-:W-:Y:S01]  /*6770*/  LOP3.LUT R60, R60, 0x1, RZ, 0x3c, !PT ;  /* 0x000000013c3c7812 */ /* 0x000fe200078e3cff */
[----:B------:R-:W-:Y:S01]  /*6780*/  IMAD.MOV.U32 R26, RZ, RZ, RZ ;  /* 0x000000ffff1a7224 */ /* 0x000fe200078e00ff */
[----:B------:R-:W-:Y:S02]  /*6790*/  @P2 SEL R0, R3, R0, !P3 ;  /* 0x0000000003002207 */ /* 0x000fe40005800000 */
[----:B------:R-:W-:Y:S02]  /*67a0*/  CS2R R38, SRZ ;  /* 0x0000000000267805 */ /* 0x000fe4000001ff00 */
[----:B------:R-:W-:Y:S02]  /*67b0*/  LEA R54, R22, UR43, 0x3 ;  /* 0x0000002b16367c11 */ /* 0x000fe4000f8e18ff */
[----:B------:R-:W-:Y:S02]  /*67c0*/  CS2R R36, SRZ ;  /* 0x0000000000247805 */ /* 0x000fe4000001ff00 */
[----:B------:R-:W-:Y:S02]  /*67d0*/  @!P4 LOP3.LUT R0, R0, 0x1, RZ, 0xc0, !PT ;  /* 0x000000010000c812 */ /* 0x000fe400078ec0ff */
[----:B------:R-:W-:Y:S02]  /*67e0*/  CS2R R30, SRZ ;  /* 0x00000000001e7805 */ /* 0x000fe4000001ff00 */
[----:B------:R-:W-:Y:S02]  /*67f0*/  SEL R2, RZ, 0xffffffff, P0 ;  /* 0xffffffffff027807 */ /* 0x000fe40000000000 */
[----:B------:R-:W-:Y:S02]  /*6800*/  CS2R R28, SRZ ;  /* 0x00000000001c7805 */ /* 0x000fe4000001ff00 */
[----:B------:R-:W-:Y:S01]  /*6810*/  ISETP.NE.U32.OR P6, PT, R0, 0x1, P4 ;  /* 0x000000010000780c */ /* 0x000fe200027c5470 */
[----:B------:R-:W-:Y:S01]  /*6820*/  VIADD R63, R57, UR43 ;  /* 0x0000002b393f7c36 */ /* 0x000fe20008000000 */
[----:B------:R-:W-:Y:S02]  /*6830*/  LOP3.LUT P4, R55, R50, 0xff, RZ, 0xc0, !PT ;  /* 0x000000ff32377812 */ /* 0x000fe4000788c0ff */
[----:B------:R-:W-:Y:S02]  /*6840*/  P2R R62, PR, RZ, 0x40 ;  /* 0x00000040ff3e7803 */ /* 0x000fe40000000000 */
[----:B------:R-:W-:Y:S04]  /*6850*/  @P1 SEL R2, R3, R2, !P4 ;  /* 0x0000000203021207 */ /* 0x000fe80006000000 */
[----:B------:R-:W-:Y:S03]  /*6860*/  LOP3.LUT R2, R2, 0x1, RZ, 0xc0, !PT ;  /* 0x0000000102027812 */ /* 0x000fe600078ec0ff */
[----:B------:R-:W-:Y:S02]  /*6870*/  @P6 SHF.L.U32 R0, R60, 0x1f, RZ ;  /* 0x0000001f3c006819 */ /* 0x000fe400000006ff */
[----:B------:R-:W-:Y:S02]  /*6880*/  ISETP.NE.U32.AND P5, PT, R2, 0x1, PT ;  /* 0x000000010200780c */ /* 0x000fe40003fa5070 */
[----:B------:R1:W2:Y:S02]  /*6890*/  @P6 SYNCS.PHASECHK.TRANS64.TRYWAIT P3, [UR43+0x30], R0 ;  /* 0x00003000ff0065a7 */ /* 0x0002a4000806112b */
[----:B------:R-:W-:Y:S02]  /*68a0*/  P2R R65, PR, RZ, 0x20 ;  /* 0x00000020ff417803 */ /* 0x000fe40000000000 */
[----:B-1----:R-:W-:Y:S04]  /*68b0*/  SHF.L.U32 R0, R59, 0x1f, RZ ;  /* 0x0000001f3b007819 */ /* 0x002fe800000006ff */
[----:B------:R1:W3:Y:S01]  /*68c0*/  SYNCS.PHASECHK.TRANS64.TRYWAIT P2, [R54+URZ+0xa0], R0 ;  /* 0x0000a000360075a7 */ /* 0x0002e200080411ff */
[----:B--2---:R-:W-:Y:S01]  /*68d0*/  @P6 SEL R64, RZ, 0x1, !P3 ;  /* 0x00000001ff406807 */ /* 0x004fe20005800000 */
[----:B-1----:R-:W-:Y:S06]  /*68e0*/  @!P6 BRA `(.L_x_108) ;  /* 0x000000000058e947 */ /* 0x002fec0003800000 */
[----:B------:R-:W-:Y:S01]  /*68f0*/  VIADD R2, R63, 0x200 ;  /* 0x000002003f027836 */ /* 0x000fe20000000000 */
[----:B------:R-:W-:Y:S01]  /*6900*/  LOP3.LUT P6, RZ, R49, 0x40, RZ, 0xc0, !PT ;  /* 0x0000004031ff7812 */ /* 0x000fe200078cc0ff */
[----:B------:R-:W-:Y:S01]  /*6910*/  BSSY B0, `(.L_x_109) ;  /* 0x000000e000007945 */ /* 0x000fe20003800000 */
[----:B------:R-:W-:Y:S01]  /*6920*/  ISETP.NE.AND P1, PT, R64, RZ, PT ;  /* 0x000000ff4000720c */ /* 0x000fe20003f25270 */
[----:B------:R-:W-:Y:S01]  /*6930*/  @P5 VIADD R4, R63, 0x210 ;  /* 0x000002103f045836 */ /* 0x000fe20000000000 */
[----:B------:R-:W-:Y:S01]  /*6940*/  PLOP3.LUT P0, PT, PT, PT, PT, 0x8, 0x80 ;  /* 0x000000000080781c */ /* 0x000fe20003f0e170 */
[----:B------:R-:W-:Y:S01]  /*6950*/  IMAD.MOV.U32 R39, RZ, RZ, RZ ;  /* 0x000000ffff277224 */ /* 0x000fe200078e00ff */
[----:B------:R-:W-:Y:S02]  /*6960*/  @P5 PLOP3.LUT P0, PT, P6, PT, PT, 0x80, 0x8 ;  /* 0x000000000008581c */ /* 0x000fe4000370f070 */
[----:B------:R-:W-:Y:S02]  /*6970*/  CS2R R36, SRZ ;  /* 0x0000000000247805 */ /* 0x000fe4000001ff00 */
[----:B------:R-:W-:Y:S02]  /*6980*/  CS2R R30, SRZ ;  /* 0x00000000001e7805 */ /* 0x000fe4000001ff00 */
[----:B------:R-:W-:Y:S07]  /*6990*/  CS2R R28, SRZ ;  /* 0x00000000001c7805 */ /* 0x000fee000001ff00 */
[----:B------:R-:W-:Y:S01]  /*69a0*/  @P0 VIADD R4, R2, 0xfffffff0 ;  /* 0xfffffff002040836 */ /* 0x000fe20000000000 */
[----:B------:R-:W-:Y:S06]  /*69b0*/  @P1 BRA `(.L_x_110) ;  /* 0x00000000000c1947 */ /* 0x000fec0003800000 */
[----:B------:R-:W-:Y:S04]  /*69c0*/  SHF.L.U32 R3, R60, 0x1f, RZ ;  /* 0x0000001f3c037819 */ /* 0x000fe800000006ff */
[----:B------:R-:W1:Y:S02]  /*69d0*/  SYNCS.PHASECHK.TRANS64.TRYWAIT P0, [UR43+0x30], R3 ;  /* 0x00003003ff0075a7 */ /* 0x000e64000800112b */
[----:B-1----:R-:W-:Y:S05]  /*69e0*/  @!P0 BRA `(.L_x_111) ;  /* 0x0000003000388947 */ /* 0x002fea0003800000 */
.L_x_110:
[----:B------:R-:W-:Y:S05]  /*69f0*/  BSYNC B0 ;  /* 0x0000000000007941 */ /* 0x000fea0003800000 */
.L_x_109:
[----:B------:R-:W-:Y:S01]  /*6a00*/  ISETP.NE.AND P0, PT, R65, RZ, PT ;  /* 0x000000ff4100720c */ /* 0x000fe20003f05270 */
[----:B------:R-:W-:Y:S11]  /*6a10*/  HFMA2 R26, -RZ, RZ, 0, 5.9604644775390625e-08 ;  /* 0x00000001ff1a7431 */ /* 0x000ff600000001ff */
[----:B------:R-:W-:Y:S01]  /*6a20*/  @!UPT UIADD3 URZ, UPT, UPT, URZ, URZ, URZ ;  /* 0x000000fffffff290 */ /* 0x000fe2000fffe0ff */
[----:B------:R2:W1:Y:S04]  /*6a30*/  @P0 LDS.128 R36, [R4] ;  /* 0x0000000004240984 */ /* 0x0004680000000c00 */
[----:B------:R2:W1:Y:S02]  /*6a40*/  @P0 LDS.128 R28, [R57+UR43+0x200] ;  /* 0x0002002b391c0984 */ /* 0x0004640008000c00 */
.L_x_108:
[----:B------:R-:W-:Y:S05]  /*6a50*/  BSYNC B1 ;  /* 0x0000000000017941 */ /* 0x000fea0003800000 */
.L_x_107:
[----:B-1----:R-:W-:Y:S04]  /*6a60*/  SHF.R.U32.HI R2, RZ, 0x15, R25 ;  /* 0x00000015ff027819 */ /* 0x002fe80000011619 */
[----:B------:R-:W-:Y:S01]  /*6a70*/  LOP3.LUT P0, RZ, R2, 0x3, R51, 0x48, !PT ;  /* 0x0000000302ff7812 */ /* 0x000fe20007804833 */
[----:B------:R-:W-:Y:S01]  /*6a80*/  @!UPT UIADD3 URZ, UPT, UPT, URZ, URZ, URZ ;  /* 0x000000fffffff290 */ /* 0x000fe2000fffe0ff */
[----:B---3--:R-:W-:Y:S11]  /*6a90*/  @P2 BRA `(.L_x_112) ;  /* 0x0000000000082947 */ /* 0x008ff60003800000 */
[----:B------:R-:W1:Y:S02]  /*6aa0*/  SYNCS.PHASECHK.TRANS64.TRYWAIT P1, [R54+URZ+0xa0], R0 ;  /* 0x0000a000360075a7 */ /* 0x000e6400080211ff */
[----:B-1----:R-:W-:Y:S05]  /*6ab0*/  @!P1 BRA `(.L_x_113) ;  /* 0x00000030001c9947 */ /* 0x002fea0003800000 */
.L_x_112:
[----:B------:R-:W-:Y:S05]  /*6ac0*/  @!P0 BRA `(.L_x_114) ;  /* 0x0000000000408947 */ /* 0x000fea0003800000 */
[----:B------:R-:W3:Y:S01]  /*6ad0*/  LDCU.64 UR8, c[0x4][0x70] ;  /* 0x01000e00ff0877ac */ /* 0x000ee20008000a00 */
[----:B------:R-:W-:Y:S01]  /*6ae0*/  MOV R3, 0x0 ;  /* 0x0000000000037802 */ /* 0x000fe20000000f00 */
[----:B------:R-:W-:Y:S02]  /*6af0*/  HFMA2 R12, -RZ, RZ, 0, 5.9604644775390625e-08 ;  /* 0x00000001ff0c7431 */ /* 0x000fe400000001ff */
[----:B------:R-:W-:Y:S02]  /*6b00*/  IMAD.MOV.U32 R8, RZ, RZ, 0x192 ;  /* 0x00000192ff087424 */ /* 0x000fe400078e00ff */
[----:B------:R-:W-:Y:S01]  /*6b10*/  IMAD.MOV.U32 R13, RZ, RZ, RZ ;  /* 0x000000ffff0d7224 */ /* 0x000fe200078e00ff */
[----:B------:R-:W5:Y:S01]  /*6b20*/  LDCU.64 UR6, c[0x4][0x78] ;  /* 0x01000f00ff0677ac */ /* 0x000f620008000a00 */
[----:B------:R-:W1:Y:S01]  /*6b30*/  LDC.64 R2, c[0x4][R3] ;  /* 0x0100000003027b82 */ /* 0x000e620000000a00 */
[----:B------:R-:W4:Y:S01]  /*6b40*/  LDCU.64 UR4, c[0x4][0x10] ;  /* 0x01000200ff0477ac */ /* 0x000f220008000a00 */
[----:B---3--:R-:W-:Y:S01]  /*6b50*/  MOV R5, UR9 ;  /* 0x0000000900057c02 */ /* 0x008fe20008000f00 */
[----:B--2---:R-:W-:Y:S01]  /*6b60*/  IMAD.U32 R4, RZ, RZ, UR8 ;  /* 0x00000008ff047e24 */ /* 0x004fe2000f8e00ff */
[----:B-----5:R-:W-:Y:S01]  /*6b70*/  MOV R7, UR7 ;  /* 0x0000000700077c02 */ /* 0x020fe20008000f00 */
[----:B------:R-:W-:Y:S01]  /*6b80*/  IMAD.U32 R6, RZ, RZ, UR6 ;  /* 0x00000006ff067e24 */ /* 0x000fe2000f8e00ff */
[----:B----4-:R-:W-:Y:S01]  /*6b90*/  MOV R11, UR5 ;  /* 0x00000005000b7c02 */ /* 0x010fe20008000f00 */
[----:B------:R-:W-:Y:S02]  /*6ba0*/  IMAD.U32 R10, RZ, RZ, UR4 ;  /* 0x00000004ff0a7e24 */ /* 0x000fe4000f8e00ff */
[----:B------:R-:W-:Y:S07]  /*6bb0*/  LEPC R20, `(.L_x_114) ;  /* 0x000000001014794e */ /* 0x000fee0000000000 */
[----:B-1----:R-:W-:Y:S05]  /*6bc0*/  CALL.ABS.NOINC R2 ;  /* 0x0000000002007343 */ /* 0x002fea0003c00000 */
.L_x_114:
[----:B------:R-:W-:Y:S05]  /*6bd0*/  WARPSYNC.ALL ;  /* 0x0000000000007948 */ /* 0x000fea0003800000 */
[----:B------:R-:W-:Y:S01]  /*6be0*/  R2UR UR4, R25 ;  /* 0x00000000190472ca */ /* 0x000fe200000e0000 */
[--C-:B------:R-:W-:Y:S01]  /*6bf0*/  HADD2.F32 R3, -RZ, R28.reuse.H0_H0 ;  /* 0x2000001cff037230 */ /* 0x100fe20000004100 */
[----:B------:R-:W-:Y:S01]  /*6c00*/  MOV R66, 0x10 ;  /* 0x0000001000427802 */ /* 0x000fe20000000f00 */
[--C-:B------:R-:W-:Y:S01]  /*6c10*/  HADD2.F32 R20, -RZ, R29.reuse.H0_H0 ;  /* 0x2000001dff147230 */ /* 0x100fe20000004100 */
[----:B------:R-:W-:Y:S01]  /*6c20*/  LOP3.LUT P6, RZ, R49, 0x40, RZ, 0xc0, !PT ;  /* 0x0000004031ff7812 */ /* 0x000fe200078cc0ff */
[----:B------:R-:W-:Y:S01]  /*6c30*/  HADD2.F32 R21, -RZ, R29.H1_H1 ;  /* 0x3000001dff157230 */ /* 0x000fe20000004100 */
[----:B------:R-:W-:Y:S01]  /*6c40*/  ISETP.NE.AND P0, PT, R61, RZ, PT ;  /* 0x000000ff3d00720c */ /* 0x000fe20003f05270 */
[----:B------:R-:W-:Y:S01]  /*6c50*/  BSSY.RECONVERGENT B0, `(.L_x_115) ;  /* 0x0000052000007945 */ /* 0x000fe20003800200 */
[----:B------:R-:W-:Y:S04]  /*6c60*/  SEL R66, R66, 0xfffffff0, !P6 ;  /* 0xfffffff042427807 */ /* 0x000fe80007000000 */
[----:B------:R-:W-:Y:S01]  /*6c70*/  IADD3 R63, PT, PT, R63, R66, RZ ;  /* 0x000000423f3f7210 */ /* 0x000fe20007ffe0ff */
[----:B--2---:R-:W1:Y:S02]  /*6c80*/  LDTM.x16 R4, tmem[UR4] ;  /* 0x00000004000479ee */ /* 0x004e640008240000 */
[C---:B-1--4-:R-:W-:Y:S01]  /*6c90*/  FMUL R0, R24.reuse, R4 ;  /* 0x0000000418007220 */ /* 0x052fe20000400000 */
[----:B------:R-:W-:Y:S02]  /*6ca0*/  HADD2.F32 R4, -RZ, R28.H1_H1 ;  /* 0x3000001cff047230 */ /* 0x000fe40000004100 */
[C---:B------:R-:W-:Y:S01]  /*6cb0*/  FMUL R2, R24.reuse, R5 ;  /* 0x0000000518027220 */ /* 0x040fe20000400000 */
[C---:B------:R-:W-:Y:S01]  /*6cc0*/  FMUL R7, R24.reuse, R7 ;  /* 0x0000000718077220 */ /* 0x040fe20000400000 */
[C---:B------:R-:W-:Y:S01]  /*6cd0*/  FFMA R0, R27.reuse, R3, R0 ;  /* 0x000000031b007223 */ /* 0x040fe20000000000 */
[C---:B------:R-:W-:Y:S01]  /*6ce0*/  FMUL R3, R24.reuse, R6 ;  /* 0x0000000618037220 */ /* 0x040fe20000400000 */
[C---:B------:R-:W-:Y:S01]  /*6cf0*/  FFMA R2, R27.reuse, R4, R2 ;  /* 0x000000041b027223 */ /* 0x040fe20000000002 */
[C---:B------:R-:W-:Y:S01]  /*6d00*/  FMUL R4, R24.reuse, R8 ;  /* 0x0000000818047220 */ /* 0x040fe20000400000 */
[C---:B------:R-:W-:Y:S01]  /*6d10*/  FMUL R8, R24.reuse, R12 ;  /* 0x0000000c18087220 */ /* 0x040fe20000400000 */
[----:B------:R-:W-:Y:S01]  /*6d20*/  FMUL R12, R24, R16 ;  /* 0x00000010180c7220 */ /* 0x000fe20000400000 */
[--C-:B------:R-:W-:Y:S01]  /*6d30*/  HADD2.F32 R16, -RZ, R30.reuse.H0_H0 ;  /* 0x2000001eff107230 */ /* 0x100fe20000004100 */
[----:B------:R-:W-:Y:S01]  /*6d40*/  F2FP.F16.F32.PACK_AB R32, R2, R0 ;  /* 0x000000000220723e */ /* 0x000fe200000000ff */
[----:B------:R-:W-:Y:S02]  /*6d50*/  HADD2.F32 R0, -RZ, R30.H1_H1 ;  /* 0x3000001eff007230 */ /* 0x000fe40000004100 */
[C---:B------:R-:W-:Y:S01]  /*6d60*/  FMUL R5, R24.reuse, R9 ;  /* 0x0000000918057220 */ /* 0x040fe20000400000 */
[C---:B------:R-:W-:Y:S01]  /*6d70*/  FFMA R3, R27.reuse, R20, R3 ;  /* 0x000000141b037223 */ /* 0x040fe20000000003 */
[C---:B------:R-:W-:Y:S01]  /*6d80*/  FFMA R7, R27.reuse, R21, R7 ;  /* 0x000000151b077223 */ /* 0x040fe20000000007 */
[--C-:B------:R-:W-:Y:S02]  /*6d90*/  HADD2.F32 R2, -RZ, R31.reuse.H0_H0 ;  /* 0x2000001fff027230 */ /* 0x100fe40000004100 */
[C---:B------:R-:W-:Y:S01]  /*6da0*/  FFMA R4, R27.reuse, R16, R4 ;  /* 0x000000101b047223 */ /* 0x040fe20000000004 */
[C---:B------:R-:W-:Y:S01]  /*6db0*/  FMUL R6, R24.reuse, R10 ;  /* 0x0000000a18067220 */ /* 0x040fe20000400000 */
[C---:B------:R-:W-:Y:S01]  /*6dc0*/  FFMA R5, R27.reuse, R0, R5 ;  /* 0x000000001b057223 */ /* 0x040fe20000000005 */
[----:B------:R-:W-:Y:S02]  /*6dd0*/  HADD2.F32 R16, -RZ, R31.H1_H1 ;  /* 0x3000001fff107230 */ /* 0x000fe40000004100 */
[C---:B------:R-:W-:Y:S01]  /*6de0*/  FMUL R11, R24.reuse, R11 ;  /* 0x0000000b180b7220 */ /* 0x040fe20000400000 */
[--C-:B------:R-:W-:Y:S02]  /*6df0*/  HADD2.F32 R0, -RZ, R36.reuse.H0_H0 ;  /* 0x20000024ff007230 */ /* 0x100fe40000004100 */
[----:B------:R-:W-:Y:S01]  /*6e00*/  FFMA R6, R27, R2, R6 ;  /* 0x000000021b067223 */ /* 0x000fe20000000006 */
[----:B------:R-:W-:Y:S01]  /*6e10*/  F2FP.F16.F32.PACK_AB R33, R7, R3 ;  /* 0x000000030721723e */ /* 0x000fe200000000ff */
[----:B------:R-:W-:Y:S02]  /*6e20*/  HADD2.F32 R2, -RZ, R36.H1_H1 ;  /* 0x30000024ff027230 */ /* 0x000fe40000004100 */
[C---:B------:R-:W-:Y:S01]  /*6e30*/  FFMA R11, R27.reuse, R16, R11 ;  /* 0x000000101b0b7223 */ /* 0x040fe2000000000b */
[C---:B------:R-:W-:Y:S01]  /*6e40*/  FMUL R9, R24.reuse, R13 ;  /* 0x0000000d18097220 */ /* 0x040fe20000400000 */
[--C-:B------:R-:W-:Y:S02]  /*6e50*/  HADD2.F32 R3, -RZ, R37.reuse.H0_H0 ;  /* 0x20000025ff037230 */ /* 0x100fe40000004100 */
[C---:B------:R-:W-:Y:S01]  /*6e60*/  FFMA R8, R27.reuse, R0, R8 ;  /* 0x000000001b087223 */ /* 0x040fe20000000008 */
[C---:B------:R-:W-:Y:S01]  /*6e70*/  FMUL R10, R24.reuse, R14 ;  /* 0x0000000e180a7220 */ /* 0x040fe20000400000 */
[----:B------:R-:W-:Y:S02]  /*6e80*/  HADD2.F32 R0, -RZ, R37.H1_H1 ;  /* 0x30000025ff007230 */ /* 0x000fe40000004100 */
[C---:B------:R-:W-:Y:S01]  /*6e90*/  FMUL R15, R24.reuse, R15 ;  /* 0x0000000f180f7220 */ /* 0x040fe20000400000 */
[C---:B------:R-:W-:Y:S01]  /*6ea0*/  FFMA R9, R27.reuse, R2, R9 ;  /* 0x000000021b097223 */ /* 0x040fe20000000009 */
[----:B------:R-:W-:Y:S01]  /*6eb0*/  FFMA R10, R27, R3, R10 ;  /* 0x000000031b0a7223 */ /* 0x000fe2000000000a */
[--C-:B------:R-:W-:Y:S01]  /*6ec0*/  HADD2.F32 R2, -RZ, R38.reuse.H0_H0 ;  /* 0x20000026ff027230 */ /* 0x100fe20000004100 */
[----:B------:R-:W-:Y:S01]  /*6ed0*/  F2FP.F16.F32.PACK_AB R34, R5, R4 ;  /* 0x000000040522723e */ /* 0x000fe200000000ff */
[----:B------:R-:W-:Y:S02]  /*6ee0*/  HADD2.F32 R3, -RZ, R38.H1_H1 ;  /* 0x30000026ff037230 */ /* 0x000fe40000004100 */
[----:B------:R-:W-:Y:S01]  /*6ef0*/  FFMA R15, R27, R0, R15 ;  /* 0x000000001b0f7223 */ /* 0x000fe2000000000f */
[C---:B------:R-:W-:Y:S01]  /*6f00*/  FMUL R13, R24.reuse, R17 ;  /* 0x00000011180d7220 */ /* 0x040fe20000400000 */
[--C-:B------:R-:W-:Y:S02]  /*6f10*/  HADD2.F32 R4, -RZ, R39.reuse.H0_H0 ;  /* 0x20000027ff047230 */ /* 0x100fe40000004100 */
[C---:B------:R-:W-:Y:S01]  /*6f20*/  FMUL R14, R24.reuse, R18 ;  /* 0x00000012180e7220 */ /* 0x040fe20000400000 */
[----:B------:R-:W-:Y:S02]  /*6f30*/  HADD2.F32 R0, -RZ, R39.H1_H1 ;  /* 0x30000027ff007230 */ /* 0x000fe40000004100 */
[----:B------:R-:W-:Y:S01]  /*6f40*/  FMUL R19, R24, R19 ;  /* 0x0000001318137220 */ /* 0x000fe20000400000 */
[----:B------:R-:W-:Y:S01]  /*6f50*/  F2FP.F16.F32.PACK_AB R35, R11, R6 ;  /* 0x000000060b23723e */ /* 0x000fe200000000ff */
[C---:B------:R-:W-:Y:S01]  /*6f60*/  FFMA R12, R27.reuse, R2, R12 ;  /* 0x000000021b0c7223 */ /* 0x040fe2000000000c */
[C---:B------:R-:W-:Y:S01]  /*6f70*/  FFMA R13, R27.reuse, R3, R13 ;  /* 0x000000031b0d7223 */ /* 0x040fe2000000000d */
[C---:B------:R-:W-:Y:S01]  /*6f80*/  FFMA R14, R27.reuse, R4, R14 ;  /* 0x000000041b0e7223 */ /* 0x040fe2000000000e */
[----:B------:R-:W-:Y:S01]  /*6f90*/  FFMA R19, R27, R0, R19 ;  /* 0x000000001b137223 */ /* 0x000fe20000000013 */
[----:B------:R1:W-:Y:S01]  /*6fa0*/  STS.128 [R57+UR43+0x200], R32 ;  /* 0x0002002039007988 */ /* 0x0003e20008000c2b */
[----:B------:R-:W-:Y:S02]  /*6fb0*/  F2FP.F16.F32.PACK_AB R8, R9, R8 ;  /* 0x000000080908723e */ /* 0x000fe400000000ff */
[----:B------:R-:W-:Y:S02]  /*6fc0*/  F2FP.F16.F32.PACK_AB R9, R15, R10 ;  /* 0x0000000a0f09723e */ /* 0x000fe400000000ff */
[----:B------:R-:W-:Y:S02]  /*6fd0*/  F2FP.F16.F32.PACK_AB R10, R13, R12 ;  /* 0x0000000c0d0a723e */ /* 0x000fe400000000ff */
[----:B------:R-:W-:Y:S05]  /*6fe0*/  F2FP.F16.F32.PACK_AB R11, R19, R14 ;  /* 0x0000000e130b723e */ /* 0x000fea00000000ff */
[----:B------:R1:W-:Y:S01]  /*6ff0*/  STS.128 [R63+0x200], R8 ;  /* 0x000200083f007388 */ /* 0x0003e20000000c00 */
[----:B------:R-:W-:Y:S01]  /*7000*/  @!PT LDS RZ, [RZ] ;  /* 0x00000000fffff984 */ /* 0x000fe20000000800 */
[----:B------:R-:W-:Y:S01]  /*7010*/  @!PT LDS RZ, [RZ] ;  /* 0x00000000fffff984 */ /* 0x000fe20000000800 */
[----:B------:R-:W-:Y:S01]  /*7020*/  @!PT LDS RZ, [RZ] ;  /* 0x00000000fffff984 */ /* 0x000fe20000000800 */
[----:B------:R-:W-:Y:S01]  /*7030*/  @!PT LDS RZ, [RZ] ;  /* 0x00000000fffff984 */ /* 0x000fe20000000800 */
[----:B------:R2:W-:Y:S07]  /*7040*/  MEMBAR.ALL.CTA ;  /* 0x0000000000007992 */ /* 0x0005ee0000008000 */
[----:B--2---:R-:W2:Y:S02]  /*7050*/  FENCE.VIEW.ASYNC.S ;  /* 0x00000000000073c6 */ /* 0x004ea40000000000 */
[----:B--2---:R-:W-:Y:S06]  /*7060*/  BAR.SYNC.DEFER_BLOCKING 0x1, 0x80 ;  /* 0x0042000000007b1d */ /* 0x004fec0000010000 */
[----:B------:R-:W-:Y:S05]  /*7070*/  @P0 BRA `(.L_x_116) ;  /* 0x00000000003c0947 */ /* 0x000fea0003800000 */
[----:B------:R-:W2:Y:S01]  /*7080*/  LDCU.64 UR6, c[0x0][0x348] ;  /* 0x00006900ff0677ac */ /* 0x000ea20008000a00 */
[----:B------:R-:W-:Y:S01]  /*7090*/  UIADD3 UR4, UPT, UPT, UR43, 0x200, URZ ;  /* 0x000002002b047890 */ /* 0x000fe2000fffe0ff */
[----:B------:R-:W-:Y:S01]  /*70a0*/  UMOV UR51, UR36 ;  /* 0x0000002400337c82 */ /* 0x000fe20008000000 */
[----:B------:R-:W-:Y:S02]  /*70b0*/  UIADD3 UR9, UPT, UPT, UR49, 0x40, URZ ;  /* 0x0000004031097890 */ /* 0x000fe4000fffe0ff */
[----:B------:R-:W-:Y:S02]  /*70c0*/  UIADD3 UR8, UPT, UPT, UR43, 0xa00, URZ ;  /* 0x00000a002b087890 */ /* 0x000fe4000fffe0ff */
[----:B------:R-:W-:Y:S01]  /*70d0*/  MOV R53, UR4 ;  /* 0x0000000400357c02 */ /* 0x000fe20008000f00 */
[----:B------:R-:W-:Y:S01]  /*70e0*/  UMOV UR10, UR50 ;  /* 0x00000032000a7c82 */ /* 0x000fe20008000000 */
[----:B------:R-:W-:Y:S02]  /*70f0*/  UMOV UR11, UR36 ;  /* 0x00000024000b7c82 */ /* 0x000fe40008000000 */
[----:B------:R-:W-:Y:S01]  /*7100*/  R2UR UR48, R53 ;  /* 0x00000000353072ca */ /* 0x000fe200000e0000 */
[----:B--2---:R-:W-:Y:S04]  /*7110*/  UIADD3 UR4, UP0, UPT, UR6, 0x680, URZ ;  /* 0x0000068006047890 */ /* 0x004fe8000ff1e0ff */
[----:B------:R-:W-:Y:S09]  /*7120*/  UIADD3.X UR5, UPT, UPT, URZ, UR7, URZ, UP0, !UPT ;  /* 0x00000007ff057290 */ /* 0x000ff200087fe4ff */
[----:B------:R2:W-:Y:S01]  /*7130*/  UTMASTG.3D [UR48], [UR4] ;  /* 0x00000030040073b5 */ /* 0x0005e20008010000 */
[----:B------:R2:W-:Y:S01]  /*7140*/  UTMASTG.3D [UR8], [UR4] ;  /* 0x00000008040073b5 */ /* 0x0005e20008010000 */
[----:B------:R0:W-:Y:S01]  /*7150*/  UTMACMDFLUSH ;  /* 0x00000000000079b7 */ /* 0x0001e20000000000 */
[----:B--2---:R-:W-:Y:S04]  /*7160*/  DEPBAR.LE SB0, 0x1 ;  /* 0x000080400000791a */ /* 0x004fe80000000000 */
.L_x_116:
[----:B------:R-:W-:Y:S05]  /*7170*/  BSYNC.RECONVERGENT B0 ;  /* 0x0000000000007941 */ /* 0x000fea0003800200 */
.L_x_115:
[----:B------:R-:W-:Y:S01]  /*7180*/  BAR.SYNC.DEFER_BLOCKING 0x1, 0x80 ;  /* 0x0042000000007b1d */ /* 0x000fe20000010000 */
[----:B------:R-:W-:Y:S01]  /*7190*/  ISETP.NE.AND P1, PT, R62, RZ, PT ;  /* 0x000000ff3e00720c */ /* 0x000fe20003f25270 */
[----:B------:R-:W-:Y:S01]  /*71a0*/  UISETP.NE.AND UP0, UPT, UR52, URZ, UPT ;  /* 0x000000ff3400728c */ /* 0x000fe2000bf05270 */
[----:B------:R-:W-:Y:S11]  /*71b0*/  LEA R2, R26, UR43, 0x3 ;  /* 0x0000002b1a027c11 */ /* 0x000ff6000f8e18ff */
[----:B------:R-:W-:Y:S01]  /*71c0*/  @P1 SHF.L.U32 R3, R60, 0x1f, RZ ;  /* 0x0000001f3c031819 */ /* 0x000fe200000006ff */
[----:B------:R-:W-:Y:S06]  /*71d0*/  BRA.U !UP0, `(.L_x_117) ;  /* 0x0000000108247547 */ /* 0x000fec000b800000 */
[----:B------:R-:W-:Y:S01]  /*71e0*/  IMAD.U32 R4, RZ, RZ, UR46 ;  /* 0x0000002eff047e24 */ /* 0x000fe2000f8e00ff */
[----:B------:R-:W-:Y:S01]  /*71f0*/  MOV R0, UR47 ;  /* 0x0000002f00007c02 */ /* 0x000fe20008000f00 */
[----:B------:R-:W-:Y:S03]  /*7200*/  UIADD3 UR4, UPT, UPT, UR46, 0x1, URZ ;  /* 0x000000012e047890 */ /* 0x000fe6000fffe0ff */
[----:B------:R-:W-:Y:S01]  /*7210*/  @P1 LEA R4, R4, UR43, 0x3 ;  /* 0x0000002b04041c11 */ /* 0x000fe2000f8e18ff */
[----:B------:R-:W-:Y:S04]  /*7220*/  UISETP.NE.AND UP0, UPT, UR4, 0x4, UPT ;  /* 0x000000040400788c */ /* 0x000fe8000bf05270 */
[----:B------:R-:W-:Y:S01]  /*7230*/  @P1 VIADD R4, R4, 0x50 ;  /* 0x0000005004041836 */ /* 0x000fe20000000000 */
[----:B------:R-:W-:Y:S04]  /*7240*/  USEL UR46, UR4, URZ, UP0 ;  /* 0x000000ff042e7287 */ /* 0x000fe80008000000 */
[----:B------:R-:W-:Y:S04]  /*7250*/  @P1 PRMT R0, R0, 0x654, R4 ;  /* 0x0000065400001816 */ /* 0x000fe80000000004 */
[----:B------:R2:W-:Y:S04]  /*7260*/  @P1 SYNCS.ARRIVE.TRANS64.RED.A1T0 RZ, [R0+URZ], RZ ;  /* 0x000000ff00ff19a7 */ /* 0x0005e800081004ff */
.L_x_117:
[----:B------:R-:W3:Y:S01]  /*7270*/  @P1 SYNCS.PHASECHK.TRANS64.TRYWAIT P0, [R2+URZ+0x30], R3 ;  /* 0x00003003020015a7 */ /* 0x000ee200080011ff */
[----:B------:R-:W-:Y:S01]  /*7280*/  BSSY B1, `(.L_x_118) ;  /* 0x0000012000017945 */ /* 0x000fe20003800000 */
[----:B---3--:R-:W-:Y:S03]  /*7290*/  @P1 SEL R64, RZ, 0x1, !P0 ;  /* 0x00000001ff401807 */ /* 0x008fe60004000000 */
[----:B------:R-:W-:Y:S05]  /*72a0*/  @!P1 BRA `(.L_x_119) ;  /* 0x00000000003c9947 */ /* 0x000fea0003800000 */
[----:B------:R-:W-:Y:S01]  /*72b0*/  ISETP.NE.AND P1, PT, R65, RZ, PT ;  /* 0x000000ff4100720c */ /* 0x000fe20003f25270 */
[----:B------:R-:W-:Y:S01]  /*72c0*/  BSSY B0, `(.L_x_120) ;  /* 0x0000009000007945 */ /* 0x000fe20003800000 */
[----:B------:R-:W-:Y:S11]  /*72d0*/  ISETP.NE.AND P0, PT, R64, RZ, PT ;  /* 0x000000ff4000720c */ /* 0x000ff60003f05270 */
[----:B------:R-:W-:Y:S05]  /*72e0*/  @P1 IMAD R4, R26, 0x1000, R57 ;  /* 0x000010001a041824 */ /* 0x000fea00078e0239 */
[----:B------:R-:W-:Y:S05]  /*72f0*/  @P1 IADD3 R3, PT, PT, R4, UR43, RZ ;  /* 0x0000002b04031c10 */ /* 0x000fea000fffe0ff */
[----:B------:R-:W-:Y:S01]  /*7300*/  @P1 IMAD.IADD R3, R66, 0x1, R3 ;  /* 0x0000000142031824 */ /* 0x000fe200078e0203 */
[----:B------:R-:W-:Y:S06]  /*7310*/  @P0 BRA `(.L_x_121) ;  /* 0x00000000000c0947 */ /* 0x000fec0003800000 */
[----:B--2---:R-:W-:Y:S04]  /*7320*/  SHF.L.U32 R0, R60, 0x1f, RZ ;  /* 0x0000001f3c007819 */ /* 0x004fe800000006ff */
[----:B------:R-:W2:Y:S02]  /*7330*/  SYNCS.PHASECHK.TRANS64.TRYWAIT P0, [R2+URZ+0x30], R0 ;  /* 0x00003000020075a7 */ /* 0x000ea400080011ff */
[----:B--2---:R-:W-:Y:S05]  /*7340*/  @!P0 BRA `(.L_x_122) ;  /* 0x00000028000c8947 */ /* 0x004fea0003800000 */
.L_x_121:
[----:B------:R-:W-:Y:S05]  /*7350*/  BSYNC B0 ;  /* 0x0000000000007941 */ /* 0x000fea0003800000 */
.L_x_120:
[----:B------:R-:W-:Y:S02]  /*7360*/  ISETP.NE.AND P0, PT, R65, RZ, PT ;  /* 0x000000ff4100720c */ /* 0x000fe40003f05270 */
[----:B------:R-:W-:Y:S11]  /*7370*/  IADD3 R26, PT, PT, R26, 0x1, RZ ;  /* 0x000000011a1a7810 */ /* 0x000ff60007ffe0ff */
[----:B------:R3:W4:Y:S04]  /*7380*/  @P0 LDS.128 R28, [R4+UR43+0x200] ;  /* 0x0002002b041c0984 */ /* 0x0007280008000c00 */
[----:B------:R3:W1:Y:S02]  /*7390*/  @P0 LDS.128 R36, [R3+0x200] ;  /* 0x0002000003240984 */ /* 0x0006640000000c00 */
.L_x_119:
[----:B------:R-:W-:Y:S05]  /*73a0*/  BSYNC B1 ;  /* 0x0000000000017941 */ /* 0x000fea0003800000 */
.L_x_118:
[----:B--2---:R-:W-:Y:S05]  /*73b0*/  VIADD R0, R25, 0x10 ;  /* 0x0000001019007836 */ /* 0x004fea0000000000 */
[----:B------:R-:W-:Y:S04]  /*73c0*/  SHF.R.U32.HI R0, RZ, 0x15, R0 ;  /* 0x00000015ff007819 */ /* 0x000fe80000011600 */
[----:B------:R-:W-:Y:S11]  /*73d0*/  LOP3.LUT P0, RZ, R0, 0x3, R51, 0x48, !PT ;  /* 0x0000000300ff7812 */ /* 0x000ff60007804833 */
[----:B------:R-:W-:Y:S02]  /*73e0*/  @!UPT UIADD3 URZ, UPT, UPT, URZ, URZ, URZ ;  /* 0x000000fffffff290 */ /* 0x000fe4000fffe0ff */
[----:B------:R-:W-:Y:S05]  /*73f0*/  @!P0 BRA `(.L_x_123) ;  /* 0x0000000000408947 */ /* 0x000fea0003800000 */
[----:B------:R-:W2:Y:S01]  /*7400*/  LDCU.64 UR8, c[0x4][0x70] ;  /* 0x01000e00ff0877ac */ /* 0x000ea20008000a00 */
[----:B---3--:R-:W-:Y:S01]  /*7410*/  MOV R3, 0x0 ;  /* 0x0000000000037802 */ /* 0x008fe20000000f00 */
[----:B------:R-:W-:Y:S02]  /*7420*/  HFMA2 R12, -RZ, RZ, 0, 5.9604644775390625e-08 ;  /* 0x00000001ff0c7431 */ /* 0x000fe400000001ff */
[----:B-1----:R-:W-:Y:S02]  /*7430*/  IMAD.MOV.U32 R8, RZ, RZ, 0x192 ;  /* 0x00000192ff087424 */ /* 0x002fe400078e00ff */
[----:B------:R-:W-:Y:S01]  /*7440*/  IMAD.MOV.U32 R13, RZ, RZ, RZ ;  /* 0x000000ffff0d7224 */ /* 0x000fe200078e00ff */
[----:B------:R-:W1:Y:S01]  /*7450*/  LDCU.64 UR6, c[0x4][0x78] ;  /* 0x01000f00ff0677ac */ /* 0x000e620008000a00 */
[----:B------:R-:W3:Y:S01]  /*7460*/  LDC.64 R2, c[0x4][R3] ;  /* 0x0100000003027b82 */ /* 0x000ee20000000a00 */
[----:B------:R-:W5:Y:S01]  /*7470*/  LDCU.64 UR4, c[0x4][0x10] ;  /* 0x01000200ff0477ac */ /* 0x000f620008000a00 */
[----:B--2---:R-:W-:Y:S01]  /*7480*/  MOV R5, UR9 ;  /* 0x0000000900057c02 */ /* 0x004fe20008000f00 */
[----:B------:R-:W-:Y:S01]  /*7490*/  IMAD.U32 R4, RZ, RZ, UR8 ;  /* 0x00000008ff047e24 */ /* 0x000fe2000f8e00ff */
[----:B-1----:R-:W-:Y:S01]  /*74a0*/  MOV R7, UR7 ;  /* 0x0000000700077c02 */ /* 0x002fe20008000f00 */
[----:B------:R-:W-:Y:S01]  /*74b0*/  IMAD.U32 R6, RZ, RZ, UR6 ;  /* 0x00000006ff067e24 */ /* 0x000fe2000f8e00ff */
[----:B-----5:R-:W-:Y:S01]  /*74c0*/  MOV R11, UR5 ;  /* 0x00000005000b7c02 */ /* 0x020fe20008000f00 */
[----:B------:R-:W-:Y:S02]  /*74d0*/  IMAD.U32 R10, RZ, RZ, UR4 ;  /* 0x00000004ff0a7e24 */ /* 0x000fe4000f8e00ff */
[----:B------:R-:W-:Y:S07]  /*74e0*/  LEPC R20, `(.L_x_123) ;  /* 0x000000001014794e */ /* 0x000fee0000000000 */
[----:B---34-:R-:W-:Y:S05]  /*74f0*/  CALL.ABS.NOINC R2 ;  /* 0x0000000002007343 */ /* 0x018fea0003c00000 */
.L_x_123:
[----:B------:R-:W-:Y:S01]  /*7500*/  ISETP.NE.AND P6, PT, R62, RZ, PT ;  /* 0x000000ff3e00720c */ /* 0x000fe20003fc5270 */
[----:B------:R-:W-:Y:S05]  /*7510*/  WARPSYNC.ALL ;  /* 0x0000000000007948 */ /* 0x000fea0003800000 */
[----:B------:R-:W-:Y:S01]  /*7520*/  R2UR UR4, R25 ;  /* 0x00000000190472ca */ /* 0x000fe200000e0000 */
[----:B---34-:R-:W-:Y:S01]  /*7530*/  HADD2.F32 R3, -RZ, R28.H0_H0 ;  /* 0x2000001cff037230 */ /* 0x018fe20000004100 */
[----:B------:R-:W-:Y:S01]  /*7540*/  ISETP.NE.AND P0, PT, R61, RZ, PT ;  /* 0x000000ff3d00720c */ /* 0x000fe20003f05270 */
[----:B------:R-:W-:Y:S01]  /*7550*/  HADD2.F32 R20, -RZ, R30.H0_H0 ;  /* 0x2000001eff147230 */ /* 0x000fe20000004100 */
[----:B------:R-:W-:Y:S09]  /*7560*/  BSSY.RECONVERGENT B0, `(.L_x_124) ;  /* 0x0000058000007945 */ /* 0x000ff20003800200 */
[----:B-1----:R-:W1:Y:S02]  /*7570*/  LDTM.x16 R4, tmem[UR4+0x10] ;  /* 0x00001004000479ee */ /* 0x002e640008240000 */
[C---:B-1----:R-:W-:Y:S01]  /*7580*/  FMUL R0, R24.reuse, R4 ;  /* 0x0000000418007220 */ /* 0x042fe20000400000 */
[----:B------:R-:W-:Y:S02]  /*7590*/  HADD2.F32 R4, -RZ, R28.H1_H1 ;  /* 0x3000001cff047230 */ /* 0x000fe40000004100 */
[C---:B------:R-:W-:Y:S01]  /*75a0*/  FMUL R2, R24.reuse, R5 ;  /* 0x0000000518027220 */ /* 0x040fe20000400000 */
[--C-:B------:R-:W-:Y:S02]  /*75b0*/  HADD2.F32 R5, -RZ, R29.reuse.H0_H0 ;  /* 0x2000001dff057230 */ /* 0x100fe40000004100 */
[C---:B------:R-:W-:Y:S01]  /*75c0*/  FFMA R0, R27.reuse, R3, R0 ;  /* 0x000000031b007223 */ /* 0x040fe20000000000 */
[C---:B------:R-:W-:Y:S01]  /*75d0*/  FMUL R3, R24.reuse, R6 ;  /* 0x0000000618037220 */ /* 0x040fe20000400000 */
[----:B------:R-:W-:Y:S02]  /*75e0*/  HADD2.F32 R6, -RZ, R29.H1_H1 ;  /* 0x3000001dff067230 */ /* 0x000fe40000004100 */
[C---:B------:R-:W-:Y:S01]  /*75f0*/  FFMA R2, R27.reuse, R4, R2 ;  /* 0x000000041b027223 */ /* 0x040fe20000000002 */
[C---:B------:R-:W-:Y:S01]  /*7600*/  FMUL R7, R24.reuse, R7 ;  /* 0x0000000718077220 */ /* 0x040fe20000400000 */
[C---:B------:R-:W-:Y:S01]  /*7610*/  FFMA R3, R27.reuse, R5, R3 ;  /* 0x000000051b037223 */ /* 0x040fe20000000003 */
[C---:B------:R-:W-:Y:S01]  /*7620*/  FMUL R4, R24.reuse, R8 ;  /* 0x0000000818047220 */ /* 0x040fe20000400000 */
[----:B------:R-:W-:Y:S01]  /*7630*/  FMUL R5, R24, R9 ;  /* 0x0000000918057220 */ /* 0x000fe20000400000 */
[----:B------:R-:W-:Y:S01]  /*7640*/  F2FP.F16.F32.PACK_AB R32, R2, R0 ;  /* 0x000000000220723e */ /* 0x000fe200000000ff */
[C---:B------:R-:W-:Y:S01]  /*7650*/  FFMA R7, R27.reuse, R6, R7 ;  /* 0x000000061b077223 */ /* 0x040fe20000000007 */
[----:B------:R-:W-:Y:S02]  /*7660*/  HADD2.F32 R0, -RZ, R30.H1_H1 ;  /* 0x3000001eff007230 */ /* 0x000fe40000004100 */
[----:B------:R-:W-:Y:S01]  /*7670*/  FFMA R4, R27, R20, R4 ;  /* 0x000000141b047223 */ /* 0x000fe20000000004 */
[--C-:B------:R-:W-:Y:S02]  /*7680*/  HADD2.F32 R2, -RZ, R31.reuse.H0_H0 ;  /* 0x2000001fff027230 */ /* 0x100fe40000004100 */
[C---:B------:R-:W-:Y:S01]  /*7690*/  FMUL R6, R24.reuse, R10 ;  /* 0x0000000a18067220 */ /* 0x040fe20000400000 */
[----:B------:R-:W-:Y:S01]  /*76a0*/  F2FP.F16.F32.PACK_AB R33, R7, R3 ;  /* 0x000000030721723e */ /* 0x000fe200000000ff */
[----:B------:R-:W-:Y:S02]  /*76b0*/  HADD2.F32 R3, -RZ, R31.H1_H1 ;  /* 0x3000001fff037230 */ /* 0x000fe40000004100 */
[C---:B------:R-:W-:Y:S01]  /*76c0*/  FFMA R5, R27.reuse, R0, R5 ;  /* 0x000000001b057223 */ /* 0x040fe20000000005 */
[C---:B------:R-:W-:Y:S01]  /*76d0*/  FMUL R11, R24.reuse, R11 ;  /* 0x0000000b180b7220 */ /* 0x040fe20000400000 */
[--C-:B------:R-:W-:Y:S02]  /*76e0*/  HADD2.F32 R7, -RZ, R36.reuse.H0_H0 ;  /* 0x20000024ff077230 */ /* 0x100fe40000004100 */
[C---:B------:R-:W-:Y:S01]  /*76f0*/  FMUL R8, R24.reuse, R12 ;  /* 0x0000000c18087220 */ /* 0x040fe20000400000 */
[----:B------:R-:W-:Y:S02]  /*7700*/  HADD2.F32 R0, -RZ, R36.H1_H1 ;  /* 0x30000024ff007230 */ /* 0x000fe40000004100 */
[C---:B------:R-:W-:Y:S01]  /*7710*/  FMUL R9, R24.reuse, R13 ;  /* 0x0000000d18097220 */ /* 0x040fe20000400000 */
[C---:B------:R-:W-:Y:S01]  /*7720*/  FFMA R6, R27.reuse, R2, R6 ;  /* 0x000000021b067223 */ /* 0x040fe20000000006 */
[C---:B------:R-:W-:Y:S01]  /*7730*/  FFMA R11, R27.reuse, R3, R11 ;  /* 0x000000031b0b7223 */ /* 0x040fe2000000000b */
[C---:B------:R-:W-:Y:S01]  /*7740*/  FFMA R8, R27.reuse, R7, R8 ;  /* 0x000000071b087223 */ /* 0x040fe20000000008 */
[C---:B------:R-:W-:Y:S01]  /*7750*/  FFMA R9, R27.reuse, R0, R9 ;  /* 0x000000001b097223 */ /* 0x040fe20000000009 */
[--C-:B------:R-:W-:Y:S02]  /*7760*/  HADD2.F32 R2, -RZ, R37.reuse.H0_H0 ;  /* 0x20000025ff027230 */ /* 0x100fe40000004100 */
[C---:B------:R-:W-:Y:S01]  /*7770*/  FMUL R10, R24.reuse, R14 ;  /* 0x0000000e180a7220 */ /* 0x040fe20000400000 */
[----:B------:R-:W-:Y:S02]  /*7780*/  HADD2.F32 R0, -RZ, R37.H1_H1 ;  /* 0x30000025ff007230 */ /* 0x000fe40000004100 */
[C---:B------:R-:W-:Y:S01]  /*7790*/  FMUL R15, R24.reuse, R15 ;  /* 0x0000000f180f7220 */ /* 0x040fe20000400000 */
[C---:B------:R-:W-:Y:S01]  /*77a0*/  FMUL R12, R24.reuse, R16 ;  /* 0x00000010180c7220 */ /* 0x040fe20000400000 */
[C---:B------:R-:W-:Y:S01]  /*77b0*/  FFMA R10, R27.reuse, R2, R10 ;  /* 0x000000021b0a7223 */ /* 0x040fe2000000000a */
[--C-:B------:R-:W-:Y:S02]  /*77c0*/  HADD2.F32 R2, -RZ, R38.reuse.H0_H0 ;  /* 0x20000026ff027230 */ /* 0x100fe40000004100 */
[----:B------:R-:W-:Y:S01]  /*77d0*/  FFMA R15, R27, R0, R15 ;  /* 0x000000001b0f7223 */ /* 0x000fe2000000000f */
[----:B------:R-:W-:Y:S01]  /*77e0*/  HADD2.F32 R0, -RZ, R38.H1_H1 ;  /* 0x30000026ff007230 */ /* 0x000fe20000004100 */
[----:B------:R-:W-:Y:S01]  /*77f0*/  F2FP.F16.F32.PACK_AB R34, R5, R4 ;  /* 0x000000040522723e */ /* 0x000fe200000000ff */
        /* <DEDUP_REMOVED lines=14> */
[----:B------:R-:W-:Y:S02]  /*78e0*/  F2FP.F16.F32.PACK_AB R11, R19, R14 ;  /* 0x0000000e130b723e */ /* 0x000fe400000000ff */
[----:B------:R-:W-:Y:S02]  /*78f0*/  MOV R2, UR46 ;  /* 0x0000002e00027c02 */ /* 0x000fe40008000f00 */
[----:B------:R-:W-:Y:S01]  /*7900*/  MOV R0, UR47 ;  /* 0x0000002f00007c02 */ /* 0x000fe20008000f00 */
[----:B------:R1:W-:Y:S01]  /*7910*/  STS.128 [R63+0x1200], R8 ;  /* 0x001200083f007388 */ /* 0x0003e20000000c00 */
[----:B------:R-:W-:Y:S02]  /*7920*/  @P6 LEA R2, R2, UR43, 0x3 ;  /* 0x0000002b02026c11 */ /* 0x000fe4000f8e18ff */
[----:B------:R-:W-:Y:S02]  /*7930*/  @P6 SHF.L.U32 R3, R60, 0x1f, RZ ;  /* 0x0000001f3c036819 */ /* 0x000fe400000006ff */
[----:B------:R-:W-:Y:S01]  /*7940*/  @P6 IADD3 R2, PT, PT, R2, 0x50, RZ ;  /* 0x0000005002026810 */ /* 0x000fe20007ffe0ff */
[----:B------:R-:W-:Y:S01]  /*7950*/  @!PT LDS RZ, [RZ] ;  /* 0x00000000fffff984 */ /* 0x000fe20000000800 */
[----:B------:R-:W-:Y:S01]  /*7960*/  @!PT LDS RZ, [RZ] ;  /* 0x00000000fffff984 */ /* 0x000fe20000000800 */
[----:B------:R-:W-:Y:S01]  /*7970*/  @!PT LDS RZ, [RZ] ;  /* 0x00000000fffff984 */ /* 0x000fe20000000800 */
[----:B------:R-:W-:Y:S01]  /*7980*/  @!PT LDS RZ, [RZ] ;  /* 0x00000000fffff984 */ /* 0x000fe20000000800 */
[----:B------:R2:W-:Y:S06]  /*7990*/  MEMBAR.ALL.CTA ;  /* 0x0000000000007992 */ /* 0x0005ec0000008000 */
[----:B--2---:R-:W2:Y:S01]  /*79a0*/  FENCE.VIEW.ASYNC.S ;  /* 0x00000000000073c6 */ /* 0x004ea20000000000 */
[----:B------:R-:W-:Y:S02]  /*79b0*/  @P6 PRMT R0, R0, 0x654, R2 ;  /* 0x0000065400006816 */ /* 0x000fe40000000002 */
[----:B------:R-:W-:Y:S01]  /*79c0*/  LEA R2, R26, UR43, 0x3 ;  /* 0x0000002b1a027c11 */ /* 0x000fe2000f8e18ff */
[----:B--2---:R-:W-:Y:S06]  /*79d0*/  BAR.SYNC.DEFER_BLOCKING 0x1, 0x80 ;  /* 0x0042000000007b1d */ /* 0x004fec0000010000 */
[----:B------:R-:W-:Y:S05]  /*79e0*/  @P0 BRA `(.L_x_125) ;  /* 0x00000000003c0947 */ /* 0x000fea0003800000 */
[----:B------:R-:W2:Y:S01]  /*79f0*/  LDCU.64 UR6, c[0x0][0x348] ;  /* 0x00006900ff0677ac */ /* 0x000ea20008000a00 */
[----:B------:R-:W-:Y:S02]  /*7a00*/  UIADD3 UR13, UPT, UPT, UR49, 0x10, URZ ;  /* 0x00000010310d7890 */ /* 0x000fe4000fffe0ff */
[----:B------:R-:W-:Y:S01]  /*7a10*/  UIADD3 UR12, UPT, UPT, UR43, 0x1200, URZ ;  /* 0x000012002b0c7890 */ /* 0x000fe2000fffe0ff */
[----:B------:R-:W-:Y:S01]  /*7a20*/  UMOV UR14, UR50 ;  /* 0x00000032000e7c82 */ /* 0x000fe20008000000 */
[----:B------:R-:W-:Y:S01]  /*7a30*/  UMOV UR15, UR36 ;  /* 0x00000024000f7c82 */ /* 0x000fe20008000000 */
[----:B------:R-:W-:Y:S02]  /*7a40*/  UIADD3 UR9, UPT, UPT, UR49, 0x50, URZ ;  /* 0x0000005031097890 */ /* 0x000fe4000fffe0ff */
[----:B------:R-:W-:Y:S01]  /*7a50*/  UIADD3 UR8, UPT, UPT, UR43, 0x1a00, URZ ;  /* 0x00001a002b087890 */ /* 0x000fe2000fffe0ff */
[----:B------:R-:W-:Y:S01]  /*7a60*/  UMOV UR10, UR50 ;  /* 0x00000032000a7c82 */ /* 0x000fe20008000000 */
[----:B------:R-:W-:Y:S01]  /*7a70*/  UMOV UR11, UR36 ;  /* 0x00000024000b7c82 */ /* 0x000fe20008000000 */
[----:B--2---:R-:W-:Y:S04]  /*7a80*/  UIADD3 UR4, UP0, UPT, UR6, 0x680, URZ ;  /* 0x0000068006047890 */ /* 0x004fe8000ff1e0ff */
[----:B------:R-:W-:Y:S09]  /*7a90*/  UIADD3.X UR5, UPT, UPT, URZ, UR7, URZ, UP0, !UPT ;  /* 0x00000007ff057290 */ /* 0x000ff200087fe4ff */
[----:B------:R2:W-:Y:S01]  /*7aa0*/  UTMASTG.3D [UR12], [UR4] ;  /* 0x0000000c040073b5 */ /* 0x0005e20008010000 */
[----:B------:R2:W-:Y:S01]  /*7ab0*/  UTMASTG.3D [UR8], [UR4] ;  /* 0x00000008040073b5 */ /* 0x0005e20008010000 */
[----:B------:R0:W-:Y:S01]  /*7ac0*/  UTMACMDFLUSH ;  /* 0x00000000000079b7 */ /* 0x0001e20000000000 */
[----:B--2---:R-:W-:Y:S04]  /*7ad0*/  DEPBAR.LE SB0, 0x1 ;  /* 0x000080400000791a */ /* 0x004fe80000000000 */
.L_x_125:
[----:B------:R-:W-:Y:S05]  /*7ae0*/  BSYNC.RECONVERGENT B0 ;  /* 0x0000000000007941 */ /* 0x000fea0003800200 */
.L_x_124:
[----:B------:R-:W-:Y:S01]  /*7af0*/  BAR.SYNC.DEFER_BLOCKING 0x1, 0x80 ;  /* 0x0042000000007b1d */ /* 0x000fe20000010000 */
[----:B------:R-:W-:Y:S04]  /*7b00*/  UIADD3 UR4, UPT, UPT, UR46, 0x1, URZ ;  /* 0x000000012e047890 */ /* 0x000fe8000fffe0ff */
[----:B------:R-:W-:Y:S04]  /*7b10*/  UISETP.NE.AND UP0, UPT, UR4, 0x4, UPT ;  /* 0x000000040400788c */ /* 0x000fe8000bf05270 */
[----:B------:R-:W-:Y:S01]  /*7b20*/  USEL UR44, UR4, URZ, UP0 ;  /* 0x000000ff042c7287 */ /* 0x000fe20008000000 */
[----:B------:R2:W-:Y:S01]  /*7b30*/  @P6 SYNCS.ARRIVE.TRANS64.RED.A1T0 RZ, [R0+URZ], RZ ;  /* 0x000000ff00ff69a7 */ /* 0x0005e200081004ff */
[----:B------:R-:W-:Y:S01]  /*7b40*/  BSSY B1, `(.L_x_126) ;  /* 0x0000013000017945 */ /* 0x000fe20003800000 */
[----:B------:R-:W3:Y:S02]  /*7b50*/  @P6 SYNCS.PHASECHK.TRANS64.TRYWAIT P0, [R2+URZ+0x30], R3 ;  /* 0x00003003020065a7 */ /* 0x000ee400080011ff */
[----:B---3--:R-:W-:Y:S01]  /*7b60*/  @P6 SEL R64, RZ, 0x1, !P0 ;  /* 0x00000001ff406807 */ /* 0x008fe20004000000 */
[----:B--2---:R-:W-:Y:S06]  /*7b70*/  @!P6 BRA `(.L_x_127) ;  /* 0x00000000003ce947 */ /* 0x004fec0003800000 */
[----:B------:R-:W-:Y:S01]  /*7b80*/  ISETP.NE.AND P1, PT, R65, RZ, PT ;  /* 0x000000ff4100720c */ /* 0x000fe20003f25270 */
[----:B------:R-:W-:Y:S01]  /*7b90*/  BSSY B0, `(.L_x_128) ;  /* 0x0000009000007945 */ /* 0x000fe20003800000 */
[----:B------:R-:W-:Y:S11]  /*7ba0*/  ISETP.NE.AND P0, PT, R64, RZ, PT ;  /* 0x000000ff4000720c */ /* 0x000ff60003f05270 */
[----:B------:R-:W-:Y:S05]  /*7bb0*/  @P1 IMAD R3, R26, 0x1000, R57 ;  /* 0x000010001a031824 */ /* 0x000fea00078e0239 */
[----:B------:R-:W-:Y:S05]  /*7bc0*/  @P1 IADD3 R0, PT, PT, R3, UR43, RZ ;  /* 0x0000002b03001c10 */ /* 0x000fea000fffe0ff */
[----:B------:R-:W-:Y:S01]  /*7bd0*/  @P1 IMAD.IADD R0, R66, 0x1, R0 ;  /* 0x0000000142001824 */ /* 0x000fe200078e0200 */
[----:B------:R-:W-:Y:S06]  /*7be0*/  @P0 BRA `(.L_x_129) ;  /* 0x00000000000c0947 */ /* 0x000fec0003800000 */
[----:B------:R-:W-:Y:S04]  /*7bf0*/  SHF.L.U32 R4, R60, 0x1f, RZ ;  /* 0x0000001f3c047819 */ /* 0x000fe800000006ff */
[----:B------:R-:W2:Y:S02]  /*7c00*/  SYNCS.PHASECHK.TRANS64.TRYWAIT P0, [R2+URZ+0x30], R4 ;  /* 0x00003004020075a7 */ /* 0x000ea400080011ff */
[----:B--2---:R-:W-:Y:S05]  /*7c10*/  @!P0 BRA `(.L_x_130) ;  /* 0x0000001c00ec8947 */ /* 0x004fea0003800000 */
.L_x_129:
[----:B------:R-:W-:Y:S05]  /*7c20*/  BSYNC B0 ;  /* 0x0000000000007941 */ /* 0x000fea0003800000 */
.L_x_128:
[----:B------:R-:W-:Y:S02]  /*7c30*/  ISETP.NE.AND P0, PT, R65, RZ, PT ;  /* 0x000000ff4100720c */ /* 0x000fe40003f05270 */
[----:B------:R-:W-:Y:S11]  /*7c40*/  IADD3 R26, PT, PT, R26, 0x1, RZ ;  /* 0x000000011a1a7810 */ /* 0x000ff60007ffe0ff */
[----:B------:R3:W4:Y:S04]  /*7c50*/  @P0 LDS.128 R28, [R3+UR43+0x200] ;  /* 0x0002002b031c0984 */ /* 0x0007280008000c00 */
[----:B------:R3:W1:Y:S02]  /*7c60*/  @P0 LDS.128 R36, [R0+0x200] ;  /* 0x0002000000240984 */ /* 0x0006640000000c00 */
.L_x_127:
[----:B------:R-:W-:Y:S05]  /*7c70*/  BSYNC B1 ;  /* 0x0000000000017941 */ /* 0x000fea0003800000 */
.L_x_126:
[----:B---3--:R-:W-:Y:S05]  /*7c80*/  VIADD R0, R25, 0x20 ;  /* 0x0000002019007836 */ /* 0x008fea0000000000 */
[----:B------:R-:W-:Y:S04]  /*7c90*/  SHF.R.U32.HI R0, RZ, 0x15, R0 ;  /* 0x00000015ff007819 */ /* 0x000fe80000011600 */
[----:B------:R-:W-:Y:S11]  /*7ca0*/  LOP3.LUT P0, RZ, R0, 0x3, R51, 0x48, !PT ;  /* 0x0000000300ff7812 */ /* 0x000ff60007804833 */
[----:B------:R-:W-:Y:S02]  /*7cb0*/  @!UPT UIADD3 URZ, UPT, UPT, URZ, URZ, URZ ;  /* 0x000000fffffff290 */ /* 0x000fe4000fffe0ff */
[----:B------:R-:W-:Y:S05]  /*7cc0*/  @!P0 BRA `(.L_x_131) ;  /* 0x0000000000408947 */ /* 0x000fea0003800000 */
[----:B------:R-:W3:Y:S01]  /*7cd0*/  LDCU.64 UR8, c[0x4][0x70] ;  /* 0x01000e00ff0877ac */ /* 0x000ee20008000a00 */
[----:B------:R-:W-:Y:S01]  /*7ce0*/  MOV R3, 0x0 ;  /* 0x0000000000037802 */ /* 0x000fe20000000f00 */
[----:B------:R-:W-:Y:S02]  /*7cf0*/  HFMA2 R12, -RZ, RZ, 0, 5.9604644775390625e-08 ;  /* 0x00000001ff0c7431 */ /* 0x000fe400000001ff */
[----:B-1----:R-:W-:Y:S02]  /*7d00*/  IMAD.MOV.U32 R8, RZ, RZ, 0x192 ;  /* 0x00000192ff087424 */ /* 0x002fe400078e00ff */
[----:B------:R-:W-:Y:S01]  /*7d10*/  IMAD.MOV.U32 R13, RZ, RZ, RZ ;  /* 0x000000ffff0d7224 */ /* 0x000fe200078e00ff */
[----:B------:R-:W1:Y:S01]  /*7d20*/  LDCU.64 UR6, c[0x4][0x78] ;  /* 0x01000f00ff0677ac */ /* 0x000e620008000a00 */
[----:B--2---:R-:W2:Y:S01]  /*7d30*/  LDC.64 R2, c[0x4][R3] ;  /* 0x0100000003027b82 */ /* 0x004ea20000000a00 */
[----:B------:R-:W5:Y:S01]  /*7d40*/  LDCU.64 UR4, c[0x4][0x10] ;  /* 0x01000200ff0477ac */ /* 0x000f620008000a00 */
[----:B---3--:R-:W-:Y:S01]  /*7d50*/  MOV R5, UR9 ;  /* 0x0000000900057c02 */ /* 0x008fe20008000f00 */
[----:B------:R-:W-:Y:S01]  /*7d60*/  IMAD.U32 R4, RZ, RZ, UR8 ;  /* 0x00000008ff047e24 */ /* 0x000fe2000f8e00ff */
[----:B-1----:R-:W-:Y:S01]  /*7d70*/  MOV R7, UR7 ;  /* 0x0000000700077c02 */ /* 0x002fe20008000f00 */
[----:B------:R-:W-:Y:S01]  /*7d80*/  IMAD.U32 R6, RZ, RZ, UR6 ;  /* 0x00000006ff067e24 */ /* 0x000fe2000f8e00ff */
[----:B-----5:R-:W-:Y:S01]  /*7d90*/  MOV R11, UR5 ;  /* 0x00000005000b7c02 */ /* 0x020fe20008000f00 */
[----:B------:R-:W-:Y:S02]  /*7da0*/  IMAD.U32 R10, RZ, RZ, UR4 ;  /* 0x00000004ff0a7e24 */ /* 0x000fe4000f8e00ff */
[----:B------:R-:W-:Y:S07]  /*7db0*/  LEPC R20, `(.L_x_131) ;  /* 0x000000001014794e */ /* 0x000fee0000000000 */
[----:B--2-4-:R-:W-:Y:S05]  /*7dc0*/  CALL.ABS.NOINC R2 ;  /* 0x0000000002007343 */ /* 0x014fea0003c00000 */
.L_x_131:
[----:B------:R-:W-:Y:S01]  /*7dd0*/  ISETP.NE.AND P6, PT, R62, RZ, PT ;  /* 0x000000ff3e00720c */ /* 0x000fe20003fc5270 */
[----:B------:R-:W-:Y:S05]  /*7de0*/  WARPSYNC.ALL ;  /* 0x0000000000007948 */ /* 0x000fea0003800000 */
[----:B------:R-:W-:Y:S01]  /*7df0*/  R2UR UR4, R25 ;  /* 0x00000000190472ca */ /* 0x000fe200000e0000 */
[----:B----4-:R-:W-:Y:S01]  /*7e00*/  HADD2.F32 R3, -RZ, R28.H0_H0 ;  /* 0x2000001cff037230 */ /* 0x010fe20000004100 */
[----:B------:R-:W-:Y:S01]  /*7e10*/  ISETP.NE.AND P0, PT, R61, RZ, PT ;  /* 0x000000ff3d00720c */ /* 0x000fe20003f05270 */
[----:B------:R-:W-:Y:S01]  /*7e20*/  HADD2.F32 R20, -RZ, R30.H0_H0 ;  /* 0x2000001eff147230 */ /* 0x000fe20000004100 */
[----:B------:R-:W-:Y:S09]  /*7e30*/  BSSY.RECONVERGENT B0, `(.L_x_132) ;  /* 0x0000058000007945 */ /* 0x000ff20003800200 */
[----:B-12---:R-:W1:Y:S02]  /*7e40*/  LDTM.x16 R4, tmem[UR4+0x20] ;  /* 0x00002004000479ee */ /* 0x006e640008240000 */
        /* <DEDUP_REMOVED lines=59> */
[----:B------:R-:W-:Y:S02]  /*8200*/  LEA R3, R26, UR43, 0x3 ;  /* 0x0000002b1a037c11 */ /* 0x000fe4000f8e18ff */
        /* <DEDUP_REMOVED lines=8> */
[----:B------:R-:W-:Y:S01]  /*8290*/  @P6 SHF.L.U32 R2, R60, 0x1f, RZ ;  /* 0x0000001f3c026819 */ /* 0x000fe200000006ff */
        /* <DEDUP_REMOVED lines=17> */
.L_x_133:
[----:B------:R-:W-:Y:S05]  /*83b0*/  BSYNC.RECONVERGENT B0 ;  /* 0x0000000000007941 */ /* 0x000fea0003800200 */
.L_x_132:
        /* <DEDUP_REMOVED lines=19> */
.L_x_137:
[----:B------:R-:W-:Y:S05]  /*84f0*/  BSYNC B0 ;  /* 0x0000000000007941 */ /* 0x000fea0003800000 */
.L_x_136:
[----:B------:R-:W-:Y:S11]  /*8500*/  ISETP.NE.AND P0, PT, R65, RZ, PT ;  /* 0x000000ff4100720c */ /* 0x000ff60003f05270 */
[----:B------:R-:W-:Y:S02]  /*8510*/  @!UPT UIADD3 URZ, UPT, UPT, URZ, URZ, URZ ;  /* 0x000000fffffff290 */ /* 0x000fe4000fffe0ff */
[----:B------:R3:W4:Y:S04]  /*8520*/  @P0 LDS.128 R28, [R26+UR43+0x200] ;  /* 0x0002002b1a1c0984 */ /* 0x0007280008000c00 */
[----:B------:R3:W1:Y:S02]  /*8530*/  @P0 LDS.128 R36, [R66+0x200] ;  /* 0x0002000042240984 */ /* 0x0006640000000c00 */
.L_x_135:
[----:B------:R-:W-:Y:S05]  /*8540*/  BSYNC B1 ;  /* 0x0000000000017941 */ /* 0x000fea0003800000 */
.L_x_134:
[----:B--2---:R-:W-:Y:S05]  /*8550*/  VIADD R0, R25, 0x30 ;  /* 0x0000003019007836 */ /* 0x004fea0000000000 */
[----:B------:R-:W-:Y:S04]  /*8560*/  SHF.R.U32.HI R0, RZ, 0x15, R0 ;  /* 0x00000015ff007819 */ /* 0x000fe80000011600 */
[----:B------:R-:W-:Y:S11]  /*8570*/  LOP3.LUT P0, RZ, R0, 0x3, R51, 0x48, !PT ;  /* 0x0000000300ff7812 */ /* 0x000ff60007804833 */
[----:B------:R-:W-:Y:S02]  /*8580*/  @!UPT UIADD3 URZ, UPT, UPT, URZ, URZ, URZ ;  /* 0x000000fffffff290 */ /* 0x000fe4000fffe0ff */
[----:B------:R-:W-:Y:S05]  /*8590*/  @!P0 BRA `(.L_x_139) ;  /* 0x0000000000408947 */ /* 0x000fea0003800000 */
[----:B------:R-:W2:Y:S01]  /*85a0*/  LDCU.64 UR8, c[0x4][0x70] ;  /* 0x01000e00ff0877ac */ /* 0x000ea20008000a00 */
[----:B------:R-:W-:Y:S01]  /*85b0*/  MOV R3, 0x0 ;  /* 0x0000000000037802 */ /* 0x000fe20000000f00 */
        /* <DEDUP_REMOVED lines=14> */
.L_x_139:
[----:B------:R-:W-:Y:S01]  /*86a0*/  ISETP.NE.AND P0, PT, R61, RZ, PT ;  /* 0x000000ff3d00720c */ /* 0x000fe20003f05270 */
[----:B------:R-:W-:Y:S05]  /*86b0*/  WARPSYNC.ALL ;  /* 0x0000000000007948 */ /* 0x000fea0003800000 */
[----:B------:R-:W-:Y:S01]  /*86c0*/  R2UR UR4, R25 ;  /* 0x00000000190472ca */ /* 0x000fe200000e0000 */
[--C-:B----4-:R-:W-:Y:S01]  /*86d0*/  HADD2.F32 R20, -RZ, R28.reuse.H0_H0 ;  /* 0x2000001cff147230 */ /* 0x110fe20000004100 */
[----:B------:R-:W-:Y:S01]  /*86e0*/  IADD3 R54, PT, PT, R54, 0xc0, RZ ;  /* 0x000000c036367810 */ /* 0x000fe20007ffe0ff */
[----:B------:R-:W-:Y:S01]  /*86f0*/  HADD2.F32 R21, -RZ, R28.H1_H1 ;  /* 0x3000001cff157230 */ /* 0x000fe20000004100 */
[----:B------:R-:W-:Y:S01]  /*8700*/  BSSY.RECONVERGENT B0, `(.L_x_140) ;  /* 0x0000054000007945 */ /* 0x000fe20003800200 */
[--C-:B------:R-:W-:Y:S01]  /*8710*/  HADD2.F32 R25, -RZ, R29.reuse.H0_H0 ;  /* 0x2000001dff197230 */ /* 0x100fe20000004100 */
[----:B------:R-:W-:Y:S01]  /*8720*/  LOP3.LUT R54, R54, 0xfefffff8, RZ, 0xc0, !PT ;  /* 0xfefffff836367812 */ /* 0x000fe200078ec0ff */
[----:B---3--:R-:W-:Y:S02]  /*8730*/  HADD2.F32 R26, -RZ, R29.H1_H1 ;  /* 0x3000001dff1a7230 */ /* 0x008fe40000004100 */
[--C-:B------:R-:W-:Y:S02]  /*8740*/  HADD2.F32 R28, -RZ, R30.reuse.H0_H0 ;  /* 0x2000001eff1c7230 */ /* 0x100fe40000004100 */
[----:B------:R-:W-:Y:S02]  /*8750*/  HADD2.F32 R29, -RZ, R30.H1_H1 ;  /* 0x3000001eff1d7230 */ /* 0x000fe40000004100 */
[----:B-1----:R-:W1:Y:S01]  /*8760*/  LDTM.x16 R4, tmem[UR4+0x30] ;  /* 0x00003004000479ee */ /* 0x002e620008240000 */
[----:B------:R-:W-:Y:S01]  /*8770*/  NOP ;  /* 0x0000000000007918 */ /* 0x000fe20000000000 */
[----:B-1----:R1:W-:Y:S01]  /*8780*/  SYNCS.ARRIVE.TRANS64.RED.A1T0 RZ, [R54+URZ], RZ ;  /* 0x000000ff36ff79a7 */ /* 0x0023e200081004ff */
[--C-:B------:R-:W-:Y:S02]  /*8790*/  HADD2.F32 R30, -RZ, R31.reuse.H0_H0 ;  /* 0x2000001fff1e7230 */ /* 0x100fe40000004100 */
[----:B------:R-:W-:Y:S02]  /*87a0*/  HADD2.F32 R31, -RZ, R31.H1_H1 ;  /* 0x3000001fff1f7230 */ /* 0x000fe40000004100 */
        /* <DEDUP_REMOVED lines=8> */
[C---:B------:R-:W-:Y:S01]  /*8830*/  FMUL R4, R24.reuse, R4 ;  /* 0x0000000418047220 */ /* 0x040fe20000400000 */
[C---:B------:R-:W-:Y:S01]  /*8840*/  FMUL R5, R24.reuse, R5 ;  /* 0x0000000518057220 */ /* 0x040fe20000400000 */
[C---:B------:R-:W-:Y:S01]  /*8850*/  FMUL R6, R24.reuse, R6 ;  /* 0x0000000618067220 */ /* 0x040fe20000400000 */
[C---:B------:R-:W-:Y:S01]  /*8860*/  FMUL R7, R24.reuse, R7 ;  /* 0x0000000718077220 */ /* 0x040fe20000400000 */
[C---:B------:R-:W-:Y:S01]  /*8870*/  FFMA R4, R27.reuse, R20, R4 ;  /* 0x000000141b047223 */ /* 0x040fe20000000004 */
        /* <DEDUP_REMOVED lines=15> */
[C---:B------:R-:W-:Y:S01]  /*8970*/  FMUL R12, R24.reuse, R16 ;  /* 0x00000010180c7220 */ /* 0x040fe20000400000 */
[C---:B------:R-:W-:Y:S01]  /*8980*/  FFMA R0, R27.reuse, R32, R0 ;  /* 0x000000201b007223 */ /* 0x040fe20000000000 */
[C---:B------:R-:W-:Y:S01]  /*8990*/  FMUL R13, R24.reuse, R17 ;  /* 0x00000011180d7220 */ /* 0x040fe20000400000 */
[----:B------:R-:W-:Y:S01]  /*89a0*/  FFMA R2, R27, R33, R2 ;  /* 0x000000211b027223 */ /* 0x000fe20000000002 */
[----:B------:R-:W-:Y:S01]  /*89b0*/  F2FP.F16.F32.PACK_AB R4, R5, R4 ;  /* 0x000000040504723e */ /* 0x000fe200000000ff */
[C---:B------:R-:W-:Y:S01]  /*89c0*/  FMUL R14, R24.reuse, R18 ;  /* 0x00000012180e7220 */ /* 0x040fe20000400000 */
[----:B------:R-:W-:Y:S01]  /*89d0*/  FFMA R3, R27, R34, R3 ;  /* 0x000000221b037223 */ /* 0x000fe20000000003 */
[----:B------:R-:W-:Y:S01]  /*89e0*/  F2FP.F16.F32.PACK_AB R5, R7, R6 ;  /* 0x000000060705723e */ /* 0x000fe200000000ff */
[----:B------:R-:W-:Y:S01]  /*89f0*/  FFMA R15, R27, R35, R15 ;  /* 0x000000231b0f7223 */ /* 0x000fe2000000000f */
[----:B------:R-:W-:Y:S01]  /*8a00*/  FMUL R19, R24, R19 ;  /* 0x0000001318137220 */ /* 0x000fe20000400000 */
[----:B------:R-:W-:Y:S01]  /*8a10*/  F2FP.F16.F32.PACK_AB R6, R9, R8 ;  /* 0x000000080906723e */ /* 0x000fe200000000ff */
[----:B------:R-:W-:Y:S01]  /*8a20*/  FFMA R12, R27, R36, R12 ;  /* 0x000000241b0c7223 */ /* 0x000fe2000000000c */
[----:B------:R-:W-:Y:S01]  /*8a30*/  F2FP.F16.F32.PACK_AB R7, R11, R10 ;  /* 0x0000000a0b07723e */ /* 0x000fe200000000ff */
[C---:B------:R-:W-:Y:S01]  /*8a40*/  FFMA R13, R27.reuse, R37, R13 ;  /* 0x000000251b0d7223 */ /* 0x040fe2000000000d */
[C---:B------:R-:W-:Y:S01]  /*8a50*/  FFMA R14, R27.reuse, R38, R14 ;  /* 0x000000261b0e7223 */ /* 0x040fe2000000000e */
[----:B------:R-:W-:Y:S01]  /*8a60*/  FFMA R19, R27, R39, R19 ;  /* 0x000000271b137223 */ /* 0x000fe20000000013 */
[----:B------:R-:W-:Y:S01]  /*8a70*/  F2FP.F16.F32.PACK_AB R16, R2, R0 ;  /* 0x000000000210723e */ /* 0x000fe200000000ff */
[----:B------:R1:W-:Y:S01]  /*8a80*/  STS.128 [R57+UR43+0x3200], R4 ;  /* 0x0032000439007988 */ /* 0x0003e20008000c2b */
        /* <DEDUP_REMOVED lines=27> */
.L_x_141:
[----:B------:R-:W-:Y:S05]  /*8c40*/  BSYNC.RECONVERGENT B0 ;  /* 0x0000000000007941 */ /* 0x000fea0003800200 */
.L_x_140:
[----:B------:R-:W-:Y:S01]  /*8c50*/  BAR.SYNC.DEFER_BLOCKING 0x1, 0x80 ;  /* 0x0042000000007b1d */ /* 0x000fe20000010000 */
[----:B------:R-:W-:Y:S01]  /*8c60*/  UISETP.NE.AND UP0, UPT, UR52, -0x4, UPT ;  /* 0xfffffffc3400788c */ /* 0x000fe2000bf05270 */
[----:B------:R-:W-:Y:S08]  /*8c70*/  IADD3 R22, PT, PT, R22, 0x1, RZ ;  /* 0x0000000116167810 */ /* 0x000ff00007ffe0ff */
[----:B------:R-:W-:Y:S05]  /*8c80*/  BRA.U !UP0, `(.L_x_142) ;  /* 0x0000000108287547 */ /* 0x000fea000b800000 */
[----:B------:R-:W-:Y:S01]  /*8c90*/  ISETP.NE.AND P0, PT, R62, RZ, PT ;  /* 0x000000ff3e00720c */ /* 0x000fe20003f05270 */
[----:B------:R-:W-:Y:S01]  /*8ca0*/  IMAD.U32 R2, RZ, RZ, UR46 ;  /* 0x0000002eff027e24 */ /* 0x000fe2000f8e00ff */
[----:B------:R-:W-:Y:S01]  /*8cb0*/  UIADD3 UR4, UPT, UPT, UR46, 0x1, URZ ;  /* 0x000000012e047890 */ /* 0x000fe2000fffe0ff */
[----:B------:R-:W-:Y:S03]  /*8cc0*/  IMAD.U32 R0, RZ, RZ, UR47 ;  /* 0x0000002fff007e24 */ /* 0x000fe6000f8e00ff */
[----:B------:R-:W-:Y:S04]  /*8cd0*/  UISETP.NE.AND UP0, UPT, UR4, 0x4, UPT ;  /* 0x000000040400788c */ /* 0x000fe8000bf05270 */
[----:B------:R-:W-:Y:S03]  /*8ce0*/  USEL UR46, UR4, URZ, UP0 ;  /* 0x000000ff042e7287 */ /* 0x000fe60008000000 */
[----:B------:R-:W-:Y:S05]  /*8cf0*/  @P0 LEA R2, R2, UR43, 0x3 ;  /* 0x0000002b02020c11 */ /* 0x000fea000f8e18ff */
[----:B------:R-:W-:Y:S05]  /*8d00*/  @P0 VIADD R2, R2, 0x50 ;  /* 0x0000005002020836 */ /* 0x000fea0000000000 */
[----:B------:R-:W-:Y:S04]  /*8d10*/  @P0 PRMT R0, R0, 0x654, R2 ;  /* 0x0000065400000816 */ /* 0x000fe80000000002 */
[----:B------:R2:W-:Y:S03]  /*8d20*/  @P0 SYNCS.ARRIVE.TRANS64.RED.A1T0 RZ, [R0+URZ], RZ ;  /* 0x000000ff00ff09a7 */ /* 0x0005e600081004ff */
.L_x_142:
[----:B------:R-:W-:Y:S01]  /*8d30*/  R2UR UR4, R52 ;  /* 0x00000000340472ca */ /* 0x000fe200000e0000 */
[----:B------:R-:W-:Y:S01]  /*8d40*/  UISETP.NE.AND UP0, UPT, UR62, URZ, UPT ;  /* 0x000000ff3e00728c */ /* 0x000fe2000bf05270 */
[----:B------:R-:W-:Y:S01]  /*8d50*/  ISETP.NE.AND P0, PT, R56, 0x2, PT ;  /* 0x000000023800780c */ /* 0x000fe20003f05270 */
[----:B------:R-:W-:Y:S01]  /*8d60*/  UIADD3 UR20, UPT, UPT, UR38, UR63, URZ ;  /* 0x0000003f26147290 */ /* 0x000fe2000fffe0ff */
[----:B------:R-:W-:Y:S01]  /*8d70*/  ISETP.NE.AND P1, PT, R22, 0x4, PT ;  /* 0x000000041600780c */ /* 0x000fe20003f25270 */
[----:B------:R-:W-:Y:S01]  /*8d80*/  UIADD3 UR52, UPT, UPT, UR52, 0x4, URZ ;  /* 0x0000000434347890 */ /* 0x000fe2000fffe0ff */
[----:B------:R-:W-:Y:S01]  /*8d90*/  SEL R2, RZ, 0x1, P0 ;  /* 0x00000001ff027807 */ /* 0x000fe20000000000 */
[----:B------:R-:W-:Y:S01]  /*8da0*/  UMOV UR36, UR61 ;  /* 0x0000003d00247c82 */ /* 0x000fe20008000000 */
[----:B--2---:R-:W-:Y:S02]  /*8db0*/  SEL R0, RZ, 0x1, P1 ;  /* 0x00000001ff007807 */ /* 0x004fe40000800000 */
[----:B------:R-:W-:Y:S02]  /*8dc0*/  LOP3.LUT R58, R58, R2, RZ, 0x3c, !PT ;  /* 0x000000023a3a7212 */ /* 0x000fe400078e3cff */
[----:B------:R-:W-:Y:S01]  /*8dd0*/  LOP3.LUT R59, R59, R0, RZ, 0x3c, !PT ;  /* 0x000000003b3b7212 */ /* 0x000fe200078e3cff */
[----:B------:R-:W-:Y:S01]  /*8de0*/  UIADD3 UR28, UPT, UPT, UR37, UR4, URZ ;  /* 0x00000004251c7290 */ /* 0x000fe2000fffe0ff */
[----:B------:R-:W-:Y:S02]  /*8df0*/  SEL R56, R56, RZ, P0 ;  /* 0x000000ff38387207 */ /* 0x000fe40000000000 */
[----:B------:R-:W-:Y:S01]  /*8e00*/  SEL R22, R22, RZ, P1 ;  /* 0x000000ff16167207 */ /* 0x000fe20000800000 */
[----:B------:R-:W-:Y:S08]  /*8e10*/  BRA.U UP0, `(.L_x_143) ;  /* 0xffffffcd00787547 */ /* 0x000ff0000b83ffff */
[----:B------:R-:W2:Y:S01]  /*8e20*/  LDCU.64 UR4, c[0x0][0x888] ;  /* 0x00011100ff0477ac */ /* 0x000ea20008000a00 */
[----:B------:R-:W3:Y:S01]  /*8e30*/  LDCU.64 UR6, c[0x0][0x890] ;  /* 0x00011200ff0677ac */ /* 0x000ee20008000a00 */
[----:B--2---:R-:W-:Y:S02]  /*8e40*/  ISETP.NE.U32.AND P2, PT, RZ, UR4, PT ;  /* 0x00000004ff007c0c */ /* 0x004fe4000bf45070 */
[----:B---3--:R-:W-:Y:S02]  /*8e50*/  ISETP.NE.U32.AND P1, PT, RZ, UR6, PT ;  /* 0x00000006ff007c0c */ /* 0x008fe4000bf25070 */
[----:B------:R-:W-:Y:S02]  /*8e60*/  ISETP.NE.AND.EX P2, PT, RZ, UR5, PT, P2 ;  /* 0x00000005ff007c0c */ /* 0x000fe4000bf45320 */
[----:B------:R-:W-:-:S13]  /*8e70*/  ISETP.NE.AND.EX P0, PT, RZ, UR7, PT, P1 ;  /* 0x00000007ff007c0c */ /* 0x000fda000bf05310 */
[----:B------:R-:W-:Y:S05]  /*8e80*/  @P2 BRA P0, `(.L_x_144) ;  /* 0x00000000003c2947 */ /* 0x000fea0000000000 */
[----:B------:R-:W-:-:S13]  /*8e90*/  ISETP.NE.AND.EX P1, PT, RZ, UR7, PT, P1 ;  /* 0x00000007ff007c0c */ /* 0x000fda000bf25310 */
[----:B------:R-:W-:Y:S05]  /*8ea0*/  @P1 BRA `(.L_x_145) ;  /* 0x00000000000c1947 */ /* 0x000fea0003800000 */
[----:B------:R-:W-:-:S13]  /*8eb0*/  FSETP.NEU.AND P0, PT, R27, RZ, PT ;  /* 0x000000ff1b00720b */ /* 0x000fda0003f0d000 */
[----:B------:R-:W-:Y:S05]  /*8ec0*/  @!P0 EXIT ;  /* 0x000000000000894d */ /* 0x000fea0003800000 */
[----:B------:R-:W-:Y:S05]  /*8ed0*/  BRA `(.L_x_144) ;  /* 0x0000000000287947 */ /* 0x000fea0003800000 */
.L_x_145:
[----:B------:R-:W-:Y:S01]  /*8ee0*/  ISETP.NE.AND P0, PT, R55, RZ, PT ;  /* 0x000000ff3700720c */ /* 0x000fe20003f05270 */
[----:B------:R-:W-:-:S12]  /*8ef0*/  BSSY.RECONVERGENT B0, `(.L_x_144) ;  /* 0x0000008000007945 */ /* 0x000fd80003800200 */
[----:B------:R-:W-:Y:S05]  /*8f00*/  @P0 BRA `(.L_x_146) ;  /* 0x0000000000100947 */ /* 0x000fea0003800000 */
[----:B------:R-:W-:-:S04]  /*8f10*/  ISETP.NE.U32.AND P0, PT, RZ, UR4, PT ;  /* 0x00000004ff007c0c */ /* 0x000fc8000bf05070 */
[----:B------:R-:W-:-:S13]  /*8f20*/  ISETP.NE.AND.EX P0, PT, RZ, UR5, PT, P0 ;  /* 0x00000005ff007c0c */ /* 0x000fda000bf05300 */
[----:B------:R-:W-:Y:S05]  /*8f30*/  @!P0 EXIT ;  /* 0x000000000000894d */ /* 0x000fea0003800000 */
[----:B------:R-:W-:Y:S05]  /*8f40*/  BRA `(.L_x_147) ;  /* 0x0000000000087947 */ /* 0x000fea0003800000 */
.L_x_146:
[----:B------:R-:W-:-:S13]  /*8f50*/  FSETP.NEU.AND P0, PT, R27, RZ, PT ;  /* 0x000000ff1b00720b */ /* 0x000fda0003f0d000 */
[----:B------:R-:W-:Y:S05]  /*8f60*/  @!P0 EXIT ;  /* 0x000000000000894d */ /* 0x000fea0003800000 */
.L_x_147:
[----:B------:R-:W-:Y:S05]  /*8f70*/  BSYNC.RECONVERGENT B0 ;  /* 0x0000000000007941 */ /* 0x000fea0003800200 */
.L_x_144:
[----:B------:R-:W-:Y:S01]  /*8f80*/  ULEA UR6, UR46, UR43, 0x3 ;  /* 0x0000002b2e067291 */ /* 0x000fe2000f8e18ff */
[----:B------:R-:W-:-:S04]  /*8f90*/  DEPBAR.LE SB0, 0x0 ;  /* 0x000080000000791a */ /* 0x000fc80000000000 */
[----:B------:R-:W-:-:S04]  /*8fa0*/  UIADD3 UR6, UPT, UPT, UR6, 0x50, URZ ;  /* 0x0000005006067890 */ /* 0x000fc8000fffe0ff */
[----:B------:R-:W-:-:S09]  /*8fb0*/  UPRMT UR6, UR47, 0x654, UR6 ;  /* 0x000006542f067896 */ /* 0x000fd20008000006 */
[----:B------:R-:W-:Y:S01]  /*8fc0*/  SYNCS.ARRIVE.TRANS64.RED.A1T0 RZ, [UR6], RZ ;  /* 0x000000ffffff79a7 */ /* 0x000fe20008100406 */
[----:B------:R-:W-:Y:S05]  /*8fd0*/  EXIT ;  /* 0x000000000000794d */ /* 0x000fea0003800000 */
.L_x_24:
[----:B--2---:R2:W3:Y:S02]  /*8fe0*/  SYNCS.PHASECHK.TRANS64.TRYWAIT P0, [R0+URZ+0xf0], R2 ;  /* 0x0000f002000075a7 */ /* 0x0044e400080011ff */
[----:B---3--:R-:W-:Y:S05]  /*8ff0*/  @!P0 NANOSLEEP.SYNCS 0x989680 ;  /* 0x009896800000895d */ /* 0x008fea0003900000 */
[----:B------:R-:W3:Y:S02]  /*9000*/  @!P0 SYNCS.PHASECHK.TRANS64 P0, [R0+URZ+0xf0], R2 ;  /* 0x0000f002000085a7 */ /* 0x000ee400080010ff */
[----:B---3--:R-:W-:Y:S05]  /*9010*/  @!P0 BRA `(.L_x_24) ;  /* 0xfffffffc00f08947 */ /* 0x008fea000383ffff */
[----:B------:R-:W-:Y:S05]  /*9020*/  BRA `(.L_x_148) ;  /* 0xffffff8c00207947 */ /* 0x000fea000383ffff */
.L_x_27:
[----:B-1----:R-:W-:-:S07]  /*9030*/  MOV R0, UR33 ;  /* 0x0000002100007c02 */ /* 0x002fce0008000f00 */
.L_x_149:
[----:B-1----:R1:W2:Y:S02]  /*9040*/  SYNCS.PHASECHK.TRANS64.TRYWAIT P0, [R0+URZ+0x18], R3 ;  /* 0x00001803000075a7 */ /* 0x0022a400080011ff */
[----:B--2---:R-:W-:Y:S05]  /*9050*/  @!P0 NANOSLEEP.SYNCS 0x989680 ;  /* 0x009896800000895d */ /* 0x004fea0003900000 */
[----:B------:R-:W2:Y:S02]  /*9060*/  @!P0 SYNCS.PHASECHK.TRANS64 P0, [R0+URZ+0x18], R3 ;  /* 0x00001803000085a7 */ /* 0x000ea400080010ff */
[----:B--2---:R-:W-:Y:S05]  /*9070*/  @!P0 BRA `(.L_x_149) ;  /* 0xfffffffc00f08947 */ /* 0x004fea000383ffff */
[----:B------:R-:W-:Y:S05]  /*9080*/  BRA `(.L_x_26) ;  /* 0xffffff8c00787947 */ /* 0x000fea000383ffff */
.L_x_34:
[----:B-1----:R-:W-:-:S07]  /*9090*/  MOV R0, UR17 ;  /* 0x0000001100007c02 */ /* 0x002fce0008000f00 */
.L_x_150:
[----:B-1----:R1:W2:Y:S02]  /*90a0*/  SYNCS.PHASECHK.TRANS64.TRYWAIT P0, [R0+URZ+0x18], R3 ;  /* 0x00001803000075a7 */ /* 0x0022a400080011ff */
[----:B--2---:R-:W-:Y:S05]  /*90b0*/  @!P0 NANOSLEEP.SYNCS 0x989680 ;  /* 0x009896800000895d */ /* 0x004fea0003900000 */
[----:B------:R-:W2:Y:S02]  /*90c0*/  @!P0 SYNCS.PHASECHK.TRANS64 P0, [R0+URZ+0x18], R3 ;  /* 0x00001803000085a7 */ /* 0x000ea400080010ff */
[----:B--2---:R-:W-:Y:S05]  /*90d0*/  @!P0 BRA `(.L_x_150) ;  /* 0xfffffffc00f08947 */ /* 0x004fea000383ffff */
[----:B------:R-:W-:Y:S05]  /*90e0*/  BRA `(.L_x_33) ;  /* 0xffffff9000487947 */ /* 0x000fea000383ffff */
.L_x_39:
[----:B-1----:R1:W2:Y:S02]  /*90f0*/  SYNCS.PHASECHK.TRANS64.TRYWAIT P0, [R3+URZ+0x80], R0 ;  /* 0x00008000030075a7 */ /* 0x0022a400080011ff */
[----:B--2---:R-:W-:Y:S05]  /*9100*/  @!P0 NANOSLEEP.SYNCS 0x989680 ;  /* 0x009896800000895d */ /* 0x004fea0003900000 */
[----:B------:R-:W2:Y:S02]  /*9110*/  @!P0 SYNCS.PHASECHK.TRANS64 P0, [R3+URZ+0x80], R0 ;  /* 0x00008000030085a7 */ /* 0x000ea400080010ff */
[----:B--2---:R-:W-:Y:S05]  /*9120*/  @!P0 BRA `(.L_x_39) ;  /* 0xfffffffc00f08947 */ /* 0x004fea000383ffff */
[----:B------:R-:W-:Y:S05]  /*9130*/  BRA `(.L_x_151) ;  /* 0xffffff9400007947 */ /* 0x000fea000383ffff */
.L_x_43:
[----:B------:R-:W-:-:S07]  /*9140*/  MOV R0, UR4 ;  /* 0x0000000400007c02 */ /* 0x000fce0008000f00 */
.L_x_152:
[----:B-1----:R1:W2:Y:S02]  /*9150*/  SYNCS.PHASECHK.TRANS64.TRYWAIT P0, [R0+URZ], R2 ;  /* 0x00000002000075a7 */ /* 0x0022a400080011ff */
[----:B--2---:R-:W-:Y:S05]  /*9160*/  @!P0 NANOSLEEP.SYNCS 0x989680 ;  /* 0x009896800000895d */ /* 0x004fea0003900000 */
[----:B------:R-:W2:Y:S02]  /*9170*/  @!P0 SYNCS.PHASECHK.TRANS64 P0, [R0+URZ], R2 ;  /* 0x00000002000085a7 */ /* 0x000ea400080010ff */
[----:B--2---:R-:W-:Y:S05]  /*9180*/  @!P0 BRA `(.L_x_152) ;  /* 0xfffffffc00f08947 */ /* 0x004fea000383ffff */
[----:B------:R-:W-:Y:S05]  /*9190*/  BRA `(.L_x_153) ;  /* 0xffffff9800a87947 */ /* 0x000fea000383ffff */
.L_x_44:
[----:B------:R-:W-:-:S07]  /*91a0*/  MOV R0, UR5 ;  /* 0x0000000500007c02 */ /* 0x000fce0008000f00 */
.L_x_154:
[----:B-1----:R1:W2:Y:S02]  /*91b0*/  SYNCS.PHASECHK.TRANS64.TRYWAIT P0, [R0+URZ], R2 ;  /* 0x00000002000075a7 */ /* 0x0022a400080011ff */
[----:B--2---:R-:W-:Y:S05]  /*91c0*/  @!P0 NANOSLEEP.SYNCS 0x989680 ;  /* 0x009896800000895d */ /* 0x004fea0003900000 */
[----:B------:R-:W2:Y:S02]  /*91d0*/  @!P0 SYNCS.PHASECHK.TRANS64 P0, [R0+URZ], R2 ;  /* 0x00000002000085a7 */ /* 0x000ea400080010ff */
[----:B--2---:R-:W-:Y:S05]  /*91e0*/  @!P0 BRA `(.L_x_154) ;  /* 0xfffffffc00f08947 */ /* 0x004fea000383ffff */
[----:B------:R-:W-:Y:S05]  /*91f0*/  BRA `(.L_x_155) ;  /* 0xffffff9800b47947 */ /* 0x000fea000383ffff */
.L_x_47:
[----:B-1----:R1:W2:Y:S02]  /*9200*/  SYNCS.PHASECHK.TRANS64.TRYWAIT P0, [R2+URZ+0xe0], R4 ;  /* 0x0000e004020075a7 */ /* 0x0022a400080011ff */
[----:B--2---:R-:W-:Y:S05]  /*9210*/  @!P0 NANOSLEEP.SYNCS 0x989680 ;  /* 0x009896800000895d */ /* 0x004fea0003900000 */
[----:B------:R-:W2:Y:S02]  /*9220*/  @!P0 SYNCS.PHASECHK.TRANS64 P0, [R2+URZ+0xe0], R4 ;  /* 0x0000e004020085a7 */ /* 0x000ea400080010ff */
[----:B--2---:R-:W-:Y:S05]  /*9230*/  @!P0 BRA `(.L_x_47) ;  /* 0xfffffffc00f08947 */ /* 0x004fea000383ffff */
[----:B------:R-:W-:Y:S05]  /*9240*/  BRA `(.L_x_156) ;  /* 0xffffff9c00107947 */ /* 0x000fea000383ffff */
.L_x_48:
[----:B------:R-:W-:-:S07]  /*9250*/  MOV R2, UR4 ;  /* 0x0000000400027c02 */ /* 0x000fce0008000f00 */
.L_x_157:
[----:B-1----:R1:W2:Y:S02]  /*9260*/  SYNCS.PHASECHK.TRANS64.TRYWAIT P0, [R2+URZ+0x90], R5 ;  /* 0x00009005020075a7 */ /* 0x0022a400080011ff */
[----:B--2---:R-:W-:Y:S05]  /*9270*/  @!P0 NANOSLEEP.SYNCS 0x989680 ;  /* 0x009896800000895d */ /* 0x004fea0003900000 */
[----:B------:R-:W2:Y:S02]  /*9280*/  @!P0 SYNCS.PHASECHK.TRANS64 P0, [R2+URZ+0x90], R5 ;  /* 0x00009005020085a7 */ /* 0x000ea400080010ff */
[----:B--2---:R-:W-:Y:S05]  /*9290*/  @!P0 BRA `(.L_x_157) ;  /* 0xfffffffc00f08947 */ /* 0x004fea000383ffff */
[----:B------:R-:W-:Y:S05]  /*92a0*/  BRA `(.L_x_158) ;  /* 0xffffff9c00207947 */ /* 0x000fea000383ffff */
.L_x_49:
[----:B-1----:R1:W2:Y:S02]  /*92b0*/  SYNCS.PHASECHK.TRANS64.TRYWAIT P1, [R2+URZ+0x80], R4 ;  /* 0x00008004020075a7 */ /* 0x0022a400080211ff */
[----:B--2---:R-:W-:Y:S05]  /*92c0*/  @!P1 NANOSLEEP.SYNCS 0x989680 ;  /* 0x009896800000995d */ /* 0x004fea0003900000 */
[----:B------:R-:W2:Y:S02]  /*92d0*/  @!P1 SYNCS.PHASECHK.TRANS64 P1, [R2+URZ+0x80], R4 ;  /* 0x00008004020095a7 */ /* 0x000ea400080210ff */
[----:B--2---:R-:W-:Y:S05]  /*92e0*/  @!P1 BRA `(.L_x_49) ;  /* 0xfffffffc00f09947 */ /* 0x004fea000383ffff */
[----:B------:R-:W-:Y:S05]  /*92f0*/  BRA `(.L_x_159) ;  /* 0xffffff9c00507947 */ /* 0x000fea000383ffff */
.L_x_52:
[----:B------:R-:W-:-:S07]  /*9300*/  MOV R0, UR4 ;  /* 0x0000000400007c02 */ /* 0x000fce0008000f00 */
.L_x_160:
[----:B-1----:R1:W2:Y:S02]  /*9310*/  SYNCS.PHASECHK.TRANS64.TRYWAIT P0, [R0+URZ+0x90], R2 ;  /* 0x00009002000075a7 */ /* 0x0022a400080011ff */
[----:B--2---:R-:W-:Y:S05]  /*9320*/  @!P0 NANOSLEEP.SYNCS 0x989680 ;  /* 0x009896800000895d */ /* 0x004fea0003900000 */
[----:B------:R-:W2:Y:S02]  /*9330*/  @!P0 SYNCS.PHASECHK.TRANS64 P0, [R0+URZ+0x90], R2 ;  /* 0x00009002000085a7 */ /* 0x000ea400080010ff */
[----:B--2---:R-:W-:Y:S05]  /*9340*/  @!P0 BRA `(.L_x_160) ;  /* 0xfffffffc00f08947 */ /* 0x004fea000383ffff */
[----:B------:R-:W-:Y:S05]  /*9350*/  BRA `(.L_x_51) ;  /* 0xffffff9c00a47947 */ /* 0x000fea000383ffff */
.L_x_61:
[----:B-1----:R-:W-:-:S04]  /*9360*/  MOV R5, UR5 ;  /* 0x0000000500057c02 */ /* 0x002fc80008000f00 */
[----:B------:R1:W2:Y:S03]  /*9370*/  SYNCS.PHASECHK.TRANS64.TRYWAIT P0, [R5+URZ+0x8], R6 ;  /* 0x00000806050075a7 */ /* 0x0002a600080011ff */
[----:B--2---:R-:W-:Y:S05]  /*9380*/  @!P0 NANOSLEEP.SYNCS 0x989680 ;  /* 0x009896800000895d */ /* 0x004fea0003900000 */
[----:B------:R-:W2:Y:S02]  /*9390*/  @!P0 SYNCS.PHASECHK.TRANS64 P0, [R5+URZ+0x8], R6 ;  /* 0x00000806050085a7 */ /* 0x000ea400080010ff */
[----:B--2---:R-:W-:Y:S05]  /*93a0*/  @!P0 BRA `(.L_x_61) ;  /* 0xfffffffc00ec8947 */ /* 0x004fea000383ffff */
[----:B------:R-:W-:Y:S05]  /*93b0*/  BRA `(.L_x_60) ;  /* 0xffffffa000587947 */ /* 0x000fea000383ffff */
.L_x_63:
[----:B------:R-:W-:Y:S01]  /*93c0*/  BSSY B0, `(.L_x_161) ;  /* 0x0000006000007945 */ /* 0x000fe20003800000 */
[----:B------:R-:W-:-:S07]  /*93d0*/  MOV R15, 0xffffffff ;  /* 0xffffffff000f7802 */ /* 0x000fce0000000f00 */
[----:B-1---5:R-:W-:Y:S05]  /*93e0*/  WARPSYNC.COLLECTIVE R15, `(.L_x_162) ;  /* 0x000000000f0c7348 */ /* 0x022fea0003c00000 */
[----:B------:R-:W-:Y:S02]  /*93f0*/  ELECT P6, UR79, PT ;  /* 0x00000000004f782f */ /* 0x000fe400038c0000 */
[----:B------:R-:W-:Y:S01]  /*9400*/  MOV R14, UR79 ;  /* 0x0000004f000e7c02 */ /* 0x000fe20008000f00 */
[----:B-1---5:R-:W-:Y:S10]  /*9410*/  ENDCOLLECTIVE ;  /* 0x000000000000791b */ /* 0x022ff40003800000 */
.L_x_162:
[----:B------:R-:W-:Y:S05]  /*9420*/  BSYNC B0 ;  /* 0x0000000000007941 */ /* 0x000fea0003800000 */
.L_x_161:
[----:B------:R-:W-:Y:S05]  /*9430*/  BRA `(.L_x_163) ;  /* 0xffffffa000887947 */ /* 0x000fea000383ffff */
.L_x_65:
[----:B-1----:R-:W-:-:S04]  /*9440*/  MOV R0, UR5 ;  /* 0x0000000500007c02 */ /* 0x002fc80008000f00 */
[----:B------:R1:W2:Y:S03]  /*9450*/  SYNCS.PHASECHK.TRANS64.TRYWAIT P0, [R0+URZ+0x8], R4 ;  /* 0x00000804000075a7 */ /* 0x0002a600080011ff */
[----:B--2---:R-:W-:Y:S05]  /*9460*/  @!P0 NANOSLEEP.SYNCS 0x989680 ;  /* 0x009896800000895d */ /* 0x004fea0003900000 */
[----:B------:R-:W2:Y:S02]  /*9470*/  @!P0 SYNCS.PHASECHK.TRANS64 P0, [R0+URZ+0x8], R4 ;  /* 0x00000804000085a7 */ /* 0x000ea400080010ff */
[----:B--2---:R-:W-:Y:S05]  /*9480*/  @!P0 BRA `(.L_x_65) ;  /* 0xfffffffc00ec8947 */ /* 0x004fea000383ffff */
[----:B------:R-:W-:Y:S05]  /*9490*/  BRA `(.L_x_64) ;  /* 0xffffffa0008c7947 */ /* 0x000fea000383ffff */
.L_x_66:
[----:B-1----:R1:W2:Y:S02]  /*94a0*/  SYNCS.PHASECHK.TRANS64.TRYWAIT P0, [R0+URZ+0x80], R4 ;  /* 0x00008004000075a7 */ /* 0x0022a400080011ff */
[----:B--2---:R-:W-:Y:S05]  /*94b0*/  @!P0 NANOSLEEP.SYNCS 0x989680 ;  /* 0x009896800000895d */ /* 0x004fea0003900000 */
[----:B------:R-:W2:Y:S02]  /*94c0*/  @!P0 SYNCS.PHASECHK.TRANS64 P0, [R0+URZ+0x80], R4 ;  /* 0x00008004000085a7 */ /* 0x000ea400080010ff */
[----:B--2---:R-:W-:Y:S05]  /*94d0*/  @!P0 BRA `(.L_x_66) ;  /* 0xfffffffc00f08947 */ /* 0x004fea000383ffff */
[----:B------:R-:W-:Y:S05]  /*94e0*/  BRA `(.L_x_164) ;  /* 0xffffffa400787947 */ /* 0x000fea000383ffff */
.L_x_68:
[----:B------:R-:W-:-:S07]  /*94f0*/  MOV R0, UR31 ;  /* 0x0000001f00007c02 */ /* 0x000fce0008000f00 */
.L_x_165:
[----:B-1----:R1:W2:Y:S02]  /*9500*/  SYNCS.PHASECHK.TRANS64.TRYWAIT P0, [R0+URZ+0xc0], R4 ;  /* 0x0000c004000075a7 */ /* 0x0022a400080011ff */
[----:B--2---:R-:W-:Y:S05]  /*9510*/  @!P0 NANOSLEEP.SYNCS 0x989680 ;  /* 0x009896800000895d */ /* 0x004fea0003900000 */
[----:B------:R-:W2:Y:S02]  /*9520*/  @!P0 SYNCS.PHASECHK.TRANS64 P0, [R0+URZ+0xc0], R4 ;  /* 0x0000c004000085a7 */ /* 0x000ea400080010ff */
[----:B--2---:R-:W-:Y:S05]  /*9530*/  @!P0 BRA `(.L_x_165) ;  /* 0xfffffffc00f08947 */ /* 0x004fea000383ffff */
[----:B------:R-:W-:Y:S05]  /*9540*/  BRA `(.L_x_166) ;  /* 0xffffffa400c47947 */ /* 0x000fea000383ffff */
.L_x_71:
[----:B------:R-:W-:Y:S07]  /*9550*/  MOV R0, UR5 ;  /* 0x0000000500007c02 */ /* 0x000fee0008000f00 */
.L_x_167:
[----:B-1----:R1:W2:Y:S02]  /*9560*/  SYNCS.PHASECHK.TRANS64.TRYWAIT P0, [R0+URZ], R4 ;  /* 0x00000004000075a7 */ /* 0x0022a400080011ff */
[----:B--2---:R-:W-:Y:S05]  /*9570*/  @!P0 NANOSLEEP.SYNCS 0x989680 ;  /* 0x009896800000895d */ /* 0x004fea0003900000 */
[----:B------:R-:W2:Y:S02]  /*9580*/  @!P0 SYNCS.PHASECHK.TRANS64 P0, [R0+URZ], R4 ;  /* 0x00000004000085a7 */ /* 0x000ea400080010ff */
[----:B--2---:R-:W-:Y:S05]  /*9590*/  @!P0 BRA `(.L_x_167) ;  /* 0xfffffffc00f08947 */ /* 0x004fea000383ffff */
[----:B------:R-:W-:Y:S05]  /*95a0*/  BRA `(.L_x_70) ;  /* 0xffffffa400d87947 */ /* 0x000fea000383ffff */
.L_x_75:
[----:B-1----:R-:W-:-:S07]  /*95b0*/  MOV R0, UR4 ;  /* 0x0000000400007c02 */ /* 0x002fce0008000f00 */
.L_x_168:
[----:B-1----:R1:W2:Y:S02]  /*95c0*/  SYNCS.PHASECHK.TRANS64.TRYWAIT P0, [R0+URZ], R2 ;  /* 0x00000002000075a7 */ /* 0x0022a400080011ff */
[----:B--2---:R-:W-:Y:S05]  /*95d0*/  @!P0 NANOSLEEP.SYNCS 0x989680 ;  /* 0x009896800000895d */ /* 0x004fea0003900000 */
[----:B------:R-:W2:Y:S02]  /*95e0*/  @!P0 SYNCS.PHASECHK.TRANS64 P0, [R0+URZ], R2 ;  /* 0x00000002000085a7 */ /* 0x000ea400080010ff */
[----:B--2---:R-:W-:Y:S05]  /*95f0*/  @!P0 BRA `(.L_x_168) ;  /* 0xfffffffc00f08947 */ /* 0x004fea000383ffff */
[----:B------:R-:W-:Y:S05]  /*9600*/  BRA `(.L_x_169) ;  /* 0xffffffa800cc7947 */ /* 0x000fea000383ffff */
.L_x_76:
[----:B------:R-:W-:-:S07]  /*9610*/  MOV R0, UR5 ;  /* 0x0000000500007c02 */ /* 0x000fce0008000f00 */
.L_x_170:
[----:B-1----:R1:W2:Y:S02]  /*9620*/  SYNCS.PHASECHK.TRANS64.TRYWAIT P0, [R0+URZ], R3 ;  /* 0x00000003000075a7 */ /* 0x0022a400080011ff */
[----:B--2---:R-:W-:Y:S05]  /*9630*/  @!P0 NANOSLEEP.SYNCS 0x989680 ;  /* 0x009896800000895d */ /* 0x004fea0003900000 */
[----:B------:R-:W2:Y:S02]  /*9640*/  @!P0 SYNCS.PHASECHK.TRANS64 P0, [R0+URZ], R3 ;  /* 0x00000003000085a7 */ /* 0x000ea400080010ff */
[----:B--2---:R-:W-:Y:S05]  /*9650*/  @!P0 BRA `(.L_x_170) ;  /* 0xfffffffc00f08947 */ /* 0x004fea000383ffff */
[----:B------:R-:W-:Y:S05]  /*9660*/  BRA `(.L_x_171) ;  /* 0xffffffa800d87947 */ /* 0x000fea000383ffff */
.L_x_77:
[----:B------:R-:W-:-:S07]  /*9670*/  MOV R0, UR5 ;  /* 0x0000000500007c02 */ /* 0x000fce0008000f00 */
.L_x_172:
[----:B-1----:R1:W2:Y:S02]  /*9680*/  SYNCS.PHASECHK.TRANS64.TRYWAIT P0, [R0+URZ], R3 ;  /* 0x00000003000075a7 */ /* 0x0022a400080011ff */
[----:B--2---:R-:W-:Y:S05]  /*9690*/  @!P0 NANOSLEEP.SYNCS 0x989680 ;  /* 0x009896800000895d */ /* 0x004fea0003900000 */
[----:B------:R-:W2:Y:S02]  /*96a0*/  @!P0 SYNCS.PHASECHK.TRANS64 P0, [R0+URZ], R3 ;  /* 0x00000003000085a7 */ /* 0x000ea400080010ff */
[----:B--2---:R-:W-:Y:S05]  /*96b0*/  @!P0 BRA `(.L_x_172) ;  /* 0xfffffffc00f08947 */ /* 0x004fea000383ffff */
[----:B------:R-:W-:Y:S05]  /*96c0*/  BRA `(.L_x_173) ;  /* 0xffffffa800e47947 */ /* 0x000fea000383ffff */
.L_x_80:
[----:B------:R-:W-:-:S07]  /*96d0*/  MOV R0, UR26 ;  /* 0x0000001a00007c02 */ /* 0x000fce0008000f00 */
.L_x_174:
[----:B-1----:R1:W2:Y:S02]  /*96e0*/  SYNCS.PHASECHK.TRANS64.TRYWAIT P1, [R0+URZ+0x100], R2 ;  /* 0x00010002000075a7 */ /* 0x0022a400080211ff */
[----:B--2---:R-:W-:Y:S05]  /*96f0*/  @!P1 NANOSLEEP.SYNCS 0x989680 ;  /* 0x009896800000995d */ /* 0x004fea0003900000 */
[----:B------:R-:W2:Y:S02]  /*9700*/  @!P1 SYNCS.PHASECHK.TRANS64 P1, [R0+URZ+0x100], R2 ;  /* 0x00010002000095a7 */ /* 0x000ea400080210ff */
[----:B--2---:R-:W-:Y:S05]  /*9710*/  @!P1 BRA `(.L_x_174) ;  /* 0xfffffffc00f09947 */ /* 0x004fea000383ffff */
[----:B------:R-:W-:Y:S05]  /*9720*/  BRA `(.L_x_175) ;  /* 0xffffffac00307947 */ /* 0x000fea000383ffff */
.L_x_85:
[----:B--2---:R2:W3:Y:S02]  /*9730*/  SYNCS.PHASECHK.TRANS64.TRYWAIT P0, [R12+URZ+0x80], R0 ;  /* 0x000080000c0075a7 */ /* 0x0044e400080011ff */
[----:B---3--:R-:W-:Y:S05]  /*9740*/  @!P0 NANOSLEEP.SYNCS 0x989680 ;  /* 0x009896800000895d */ /* 0x008fea0003900000 */
[----:B------:R-:W3:Y:S02]  /*9750*/  @!P0 SYNCS.PHASECHK.TRANS64 P0, [R12+URZ+0x80], R0 ;  /* 0x000080000c0085a7 */ /* 0x000ee400080010ff */
[----:B---3--:R-:W-:Y:S05]  /*9760*/  @!P0 BRA `(.L_x_85) ;  /* 0xfffffffc00f08947 */ /* 0x008fea000383ffff */
[----:B------:R-:W-:Y:S05]  /*9770*/  BRA `(.L_x_176) ;  /* 0xffffffb000587947 */ /* 0x000fea000383ffff */
.L_x_88:
[----:B-1----:R-:W-:Y:S07]  /*9780*/  MOV R0, UR21 ;  /* 0x0000001500007c02 */ /* 0x002fee0008000f00 */
.L_x_177:
[----:B-1----:R1:W2:Y:S02]  /*9790*/  SYNCS.PHASECHK.TRANS64.TRYWAIT P2, [R0+URZ+0x78], R6 ;  /* 0x00007806000075a7 */ /* 0x0022a400080411ff */
[----:B--2---:R-:W-:Y:S05]  /*97a0*/  @!P2 NANOSLEEP.SYNCS 0x989680 ;  /* 0x009896800000a95d */ /* 0x004fea0003900000 */
[----:B------:R-:W2:Y:S02]  /*97b0*/  @!P2 SYNCS.PHASECHK.TRANS64 P2, [R0+URZ+0x78], R6 ;  /* 0x000078060000a5a7 */ /* 0x000ea400080410ff */
[----:B--2---:R-:W-:Y:S05]  /*97c0*/  @!P2 BRA `(.L_x_177) ;  /* 0xfffffffc00f0a947 */ /* 0x004fea000383ffff */
[----:B------:R-:W-:Y:S05]  /*97d0*/  BRA `(.L_x_87) ;  /* 0xffffffb400c07947 */ /* 0x000fea000383ffff */
.L_x_91:
[----:B------:R-:W-:Y:S07]  /*97e0*/  MOV R0, UR21 ;  /* 0x0000001500007c02 */ /* 0x000fee0008000f00 */
.L_x_178:
[----:B-1----:R1:W2:Y:S02]  /*97f0*/  SYNCS.PHASECHK.TRANS64.TRYWAIT P0, [R0+URZ+0x50], R9 ;  /* 0x00005009000075a7 */ /* 0x0022a400080011ff */
[----:B--2---:R-:W-:Y:S05]  /*9800*/  @!P0 NANOSLEEP.SYNCS 0x989680 ;  /* 0x009896800000895d */ /* 0x004fea0003900000 */
[----:B------:R-:W2:Y:S02]  /*9810*/  @!P0 SYNCS.PHASECHK.TRANS64 P0, [R0+URZ+0x50], R9 ;  /* 0x00005009000085a7 */ /* 0x000ea400080010ff */
[----:B--2---:R-:W-:Y:S05]  /*9820*/  @!P0 BRA `(.L_x_178) ;  /* 0xfffffffc00f08947 */ /* 0x004fea000383ffff */
[----:B------:R-:W-:Y:S05]  /*9830*/  BRA `(.L_x_179) ;  /* 0xffffffb8001c7947 */ /* 0x000fea000383ffff */
.L_x_92:
[----:B------:R-:W-:Y:S07]  /*9840*/  MOV R0, UR21 ;  /* 0x0000001500007c02 */ /* 0x000fee0008000f00 */
.L_x_180:
[----:B-1----:R1:W2:Y:S02]  /*9850*/  SYNCS.PHASECHK.TRANS64.TRYWAIT P0, [R0+URZ+0x58], R9 ;  /* 0x00005809000075a7 */ /* 0x0022a400080011ff */
[----:B--2---:R-:W-:Y:S05]  /*9860*/  @!P0 NANOSLEEP.SYNCS 0x989680 ;  /* 0x009896800000895d */ /* 0x004fea0003900000 */
[----:B------:R-:W2:Y:S02]  /*9870*/  @!P0 SYNCS.PHASECHK.TRANS64 P0, [R0+URZ+0x58], R9 ;  /* 0x00005809000085a7 */ /* 0x000ea400080010ff */
[----:B--2---:R-:W-:Y:S05]  /*9880*/  @!P0 BRA `(.L_x_180) ;  /* 0xfffffffc00f08947 */ /* 0x004fea000383ffff */
[----:B------:R-:W-:Y:S05]  /*9890*/  BRA `(.L_x_181) ;  /* 0xffffffb800787947 */ /* 0x000fea000383ffff */
.L_x_93:
[----:B------:R-:W-:Y:S07]  /*98a0*/  MOV R0, UR21 ;  /* 0x0000001500007c02 */ /* 0x000fee0008000f00 */
.L_x_182:
[----:B-1----:R1:W2:Y:S02]  /*98b0*/  SYNCS.PHASECHK.TRANS64.TRYWAIT P0, [R0+URZ+0x60], R9 ;  /* 0x00006009000075a7 */ /* 0x0022a400080011ff */
[----:B--2---:R-:W-:Y:S05]  /*98c0*/  @!P0 NANOSLEEP.SYNCS 0x989680 ;  /* 0x009896800000895d */ /* 0x004fea0003900000 */
[----:B------:R-:W2:Y:S02]  /*98d0*/  @!P0 SYNCS.PHASECHK.TRANS64 P0, [R0+URZ+0x60], R9 ;  /* 0x00006009000085a7 */ /* 0x000ea400080010ff */
[----:B--2---:R-:W-:Y:S05]  /*98e0*/  @!P0 BRA `(.L_x_182) ;  /* 0xfffffffc00f08947 */ /* 0x004fea000383ffff */
[----:B------:R-:W-:Y:S05]  /*98f0*/  BRA `(.L_x_183) ;  /* 0xffffffb800d47947 */ /* 0x000fea000383ffff */
.L_x_94:
[----:B------:R-:W-:Y:S07]  /*9900*/  MOV R0, UR21 ;  /* 0x0000001500007c02 */ /* 0x000fee0008000f00 */
.L_x_184:
[----:B-1----:R1:W2:Y:S02]  /*9910*/  SYNCS.PHASECHK.TRANS64.TRYWAIT P0, [R0+URZ+0x68], R9 ;  /* 0x00006809000075a7 */ /* 0x0022a400080011ff */
[----:B--2---:R-:W-:Y:S05]  /*9920*/  @!P0 NANOSLEEP.SYNCS 0x989680 ;  /* 0x009896800000895d */ /* 0x004fea0003900000 */
[----:B------:R-:W2:Y:S02]  /*9930*/  @!P0 SYNCS.PHASECHK.TRANS64 P0, [R0+URZ+0x68], R9 ;  /* 0x00006809000085a7 */ /* 0x000ea400080010ff */
[----:B--2---:R-:W-:Y:S05]  /*9940*/  @!P0 BRA `(.L_x_184) ;  /* 0xfffffffc00f08947 */ /* 0x004fea000383ffff */
[----:B------:R-:W-:Y:S05]  /*9950*/  BRA `(.L_x_185) ;  /* 0xffffffbc00307947 */ /* 0x000fea000383ffff */
.L_x_96:
[----:B------:R-:W-:-:S07]  /*9960*/  MOV R0, UR21 ;  /* 0x0000001500007c02 */ /* 0x000fce0008000f00 */
.L_x_186:
[----:B-1----:R1:W3:Y:S02]  /*9970*/  SYNCS.PHASECHK.TRANS64.TRYWAIT P0, [R0+URZ+0x50], R2 ;  /* 0x00005002000075a7 */ /* 0x0022e400080011ff */
[----:B---3--:R-:W-:Y:S05]  /*9980*/  @!P0 NANOSLEEP.SYNCS 0x989680 ;  /* 0x009896800000895d */ /* 0x008fea0003900000 */
[----:B------:R-:W3:Y:S02]  /*9990*/  @!P0 SYNCS.PHASECHK.TRANS64 P0, [R0+URZ+0x50], R2 ;  /* 0x00005002000085a7 */ /* 0x000ee400080010ff */
[----:B---3--:R-:W-:Y:S05]  /*99a0*/  @!P0 BRA `(.L_x_186) ;  /* 0xfffffffc00f08947 */ /* 0x008fea000383ffff */
[----:B------:R-:W-:Y:S05]  /*99b0*/  BRA `(.L_x_187) ;  /* 0xffffffbc00bc7947 */ /* 0x000fea000383ffff */
.L_x_97:
[----:B-1----:R-:W-:-:S07]  /*99c0*/  MOV R0, UR21 ;  /* 0x0000001500007c02 */ /* 0x002fce0008000f00 */
.L_x_188:
[----:B-1----:R1:W3:Y:S02]  /*99d0*/  SYNCS.PHASECHK.TRANS64.TRYWAIT P0, [R0+URZ+0x58], R2 ;  /* 0x00005802000075a7 */ /* 0x0022e400080011ff */
[----:B---3--:R-:W-:Y:S05]  /*99e0*/  @!P0 NANOSLEEP.SYNCS 0x989680 ;  /* 0x009896800000895d */ /* 0x008fea0003900000 */
[----:B------:R-:W3:Y:S02]  /*99f0*/  @!P0 SYNCS.PHASECHK.TRANS64 P0, [R0+URZ+0x58], R2 ;  /* 0x00005802000085a7 */ /* 0x000ee400080010ff */
[----:B---3--:R-:W-:Y:S05]  /*9a00*/  @!P0 BRA `(.L_x_188) ;  /* 0xfffffffc00f08947 */ /* 0x008fea000383ffff */
[----:B------:R-:W-:Y:S05]  /*9a10*/  BRA `(.L_x_189) ;  /* 0xffffffbc00ac7947 */ /* 0x000fea000383ffff */
.L_x_98:
[----:B-1----:R-:W-:-:S07]  /*9a20*/  MOV R0, UR21 ;  /* 0x0000001500007c02 */ /* 0x002fce0008000f00 */
.L_x_190:
[----:B-1----:R1:W3:Y:S02]  /*9a30*/  SYNCS.PHASECHK.TRANS64.TRYWAIT P0, [R0+URZ+0x60], R2 ;  /* 0x00006002000075a7 */ /* 0x0022e400080011ff */
[----:B---3--:R-:W-:Y:S05]  /*9a40*/  @!P0 NANOSLEEP.SYNCS 0x989680 ;  /* 0x009896800000895d */ /* 0x008fea0003900000 */
[----:B------:R-:W3:Y:S02]  /*9a50*/  @!P0 SYNCS.PHASECHK.TRANS64 P0, [R0+URZ+0x60], R2 ;  /* 0x00006002000085a7 */ /* 0x000ee400080010ff */
[----:B---3--:R-:W-:Y:S05]  /*9a60*/  @!P0 BRA `(.L_x_190) ;  /* 0xfffffffc00f08947 */ /* 0x008fea000383ffff */
[----:B------:R-:W-:Y:S05]  /*9a70*/  BRA `(.L_x_191) ;  /* 0xffffffbc009c7947 */ /* 0x000fea000383ffff */
.L_x_100:
[----:B--2---:R2:W3:Y:S02]  /*9a80*/  SYNCS.PHASECHK.TRANS64.TRYWAIT P0, [R3+URZ+0x80], R0 ;  /* 0x00008000030075a7 */ /* 0x0044e400080011ff */
[----:B---3--:R-:W-:Y:S05]  /*9a90*/  @!P0 NANOSLEEP.SYNCS 0x989680 ;  /* 0x009896800000895d */ /* 0x008fea0003900000 */
[----:B------:R-:W3:Y:S02]  /*9aa0*/  @!P0 SYNCS.PHASECHK.TRANS64 P0, [R3+URZ+0x80], R0 ;  /* 0x00008000030085a7 */ /* 0x000ee400080010ff */
[----:B---3--:R-:W-:Y:S05]  /*9ab0*/  @!P0 BRA `(.L_x_100) ;  /* 0xfffffffc00f08947 */ /* 0x008fea000383ffff */
[----:B------:R-:W-:Y:S05]  /*9ac0*/  BRA `(.L_x_192) ;  /* 0xffffffc000607947 */ /* 0x000fea000383ffff */
.L_x_111:
[----:B-1----:R-:W-:Y:S04]  /*9ad0*/  MOV R2, UR43 ;  /* 0x0000002b00027c02 */ /* 0x002fe80008000f00 */
[----:B------:R1:W2:Y:S03]  /*9ae0*/  SYNCS.PHASECHK.TRANS64.TRYWAIT P0, [R2+URZ+0x30], R3 ;  /* 0x00003003020075a7 */ /* 0x0002a600080011ff */
[----:B--2---:R-:W-:Y:S05]  /*9af0*/  @!P0 NANOSLEEP.SYNCS 0x989680 ;  /* 0x009896800000895d */ /* 0x004fea0003900000 */
[----:B------:R-:W2:Y:S02]  /*9b00*/  @!P0 SYNCS.PHASECHK.TRANS64 P0, [R2+URZ+0x30], R3 ;  /* 0x00003003020085a7 */ /* 0x000ea400080010ff */
[----:B--2---:R-:W-:Y:S05]  /*9b10*/  @!P0 BRA `(.L_x_111) ;  /* 0xfffffffc00ec8947 */ /* 0x004fea000383ffff */
[----:B------:R-:W-:Y:S05]  /*9b20*/  BRA `(.L_x_110) ;  /* 0xffffffcc00b07947 */ /* 0x000fea000383ffff */
.L_x_113:
[----:B-1----:R1:W3:Y:S02]  /*9b30*/  SYNCS.PHASECHK.TRANS64.TRYWAIT P1, [R54+URZ+0xa0], R0 ;  /* 0x0000a000360075a7 */ /* 0x0022e400080211ff */
[----:B---3--:R-:W-:Y:S05]  /*9b40*/  @!P1 NANOSLEEP.SYNCS 0x989680 ;  /* 0x009896800000995d */ /* 0x008fea0003900000 */
[----:B------:R-:W3:Y:S02]  /*9b50*/  @!P1 SYNCS.PHASECHK.TRANS64 P1, [R54+URZ+0xa0], R0 ;  /* 0x0000a000360095a7 */ /* 0x000ee400080210ff */
[----:B---3--:R-:W-:Y:S05]  /*9b60*/  @!P1 BRA `(.L_x_113) ;  /* 0xfffffffc00f09947 */ /* 0x008fea000383ffff */
[----:B------:R-:W-:Y:S05]  /*9b70*/  BRA `(.L_x_112) ;  /* 0xffffffcc00d07947 */ /* 0x000fea000383ffff */
.L_x_122:
[----:B--2---:R2:W3:Y:S02]  /*9b80*/  SYNCS.PHASECHK.TRANS64.TRYWAIT P0, [R2+URZ+0x30], R0 ;  /* 0x00003000020075a7 */ /* 0x0044e400080011ff */
[----:B---3--:R-:W-:Y:S05]  /*9b90*/  @!P0 NANOSLEEP.SYNCS 0x989680 ;  /* 0x009896800000895d */ /* 0x008fea0003900000 */
[----:B------:R-:W3:Y:S02]  /*9ba0*/  @!P0 SYNCS.PHASECHK.TRANS64 P0, [R2+URZ+0x30], R0 ;  /* 0x00003000020085a7 */ /* 0x000ee400080010ff */
[----:B---3--:R-:W-:Y:S05]  /*9bb0*/  @!P0 BRA `(.L_x_122) ;  /* 0xfffffffc00f08947 */ /* 0x008fea000383ffff */
[----:B------:R-:W-:Y:S05]  /*9bc0*/  BRA `(.L_x_121) ;  /* 0xffffffd400e07947 */ /* 0x000fea000383ffff */
.L_x_130:
[----:B--2---:R2:W3:Y:S02]  /*9bd0*/  SYNCS.PHASECHK.TRANS64.TRYWAIT P0, [R2+URZ+0x30], R4 ;  /* 0x00003004020075a7 */ /* 0x0044e400080011ff */
[----:B---3--:R-:W-:Y:S05]  /*9be0*/  @!P0 NANOSLEEP.SYNCS 0x989680 ;  /* 0x009896800000895d */ /* 0x008fea0003900000 */
[----:B------:R-:W3:Y:S02]  /*9bf0*/  @!P0 SYNCS.PHASECHK.TRANS64 P0, [R2+URZ+0x30], R4 ;  /* 0x00003004020085a7 */ /* 0x000ee400080010ff */
[----:B---3--:R-:W-:Y:S05]  /*9c00*/  @!P0 BRA `(.L_x_130) ;  /* 0xfffffffc00f08947 */ /* 0x008fea000383ffff */
[----:B------:R-:W-:Y:S05]  /*9c10*/  BRA `(.L_x_129) ;  /* 0xffffffe000007947 */ /* 0x000fea000383ffff */
.L_x_138:
[----:B--2---:R2:W3:Y:S02]  /*9c20*/  SYNCS.PHASECHK.TRANS64.TRYWAIT P0, [R3+URZ+0x30], R0 ;  /* 0x00003000030075a7 */ /* 0x0044e400080011ff */
[----:B---3--:R-:W-:Y:S05]  /*9c30*/  @!P0 NANOSLEEP.SYNCS 0x989680 ;  /* 0x009896800000895d */ /* 0x008fea0003900000 */
[----:B------:R-:W3:Y:S02]  /*9c40*/  @!P0 SYNCS.PHASECHK.TRANS64 P0, [R3+URZ+0x30], R0 ;  /* 0x00003000030085a7 */ /* 0x000ee400080010ff */
[----:B---3--:R-:W-:Y:S05]  /*9c50*/  @!P0 BRA `(.L_x_138) ;  /* 0xfffffffc00f08947 */ /* 0x008fea000383ffff */
[----:B------:R-:W-:Y:S05]  /*9c60*/  BRA `(.L_x_137) ;  /* 0xffffffe800207947 */ /* 0x000fea000383ffff */
        .weak           $__internal_0_$__cuda_sm10x_tcgen05_guardrail_trap_col_being_dealloced_not_returned_by_alloc
        .type           $__internal_0_$__cuda_sm10x_tcgen05_guardrail_trap_col_being_dealloced_not_returned_by_alloc,@function
        .size           $__internal_0_$__cuda_sm10x_tcgen05_guardrail_trap_col_being_dealloced_not_returned_by_alloc,($__internal_1_$__cuda_sm10x_tcgen05_guardrail_trap_phase_invalid_during_alloc - $__internal_0_$__cuda_sm10x_tcgen05_guardrail_trap_col_being_dealloced_not_returned_by_alloc)
$__internal_0_$__cuda_sm10x_tcgen05_guardrail_trap_col_being_dealloced_not_returned_by_alloc:
[----:B------:R-:W-:Y:S05]  /*9c70*/  BPT.TRAP 0x1 ;  /* 0x000000040000795c */ /* 0x000fea0000300000 */
[----:B------:R-:W-:-:S04]  /*9c80*/  HFMA2 R3, -RZ, RZ, 0, 0 ;  /* 0x00000000ff037431 */ /* 0x000fc800000001ff */
[----:B------:R-:W-:Y:S05]  /*9c90*/  RET.REL.NODEC R2 `(_ZN7cutlass13device_kernelINS_4gemm6kernel13GemmUniversalIN4cute5tupleIJiiiiEEENS1_10collective13CollectiveMmaINS1_35MainloopSm100TmaUmmaWarpSpecializedILi3ELi2ELi4ENS5_IJNS4_1CILi4EEESB_NSA_ILi1EEEEEEEENS5_IJNSA_ILi128EEESF_NSA_ILi64EEEEEENS_6half_tENS5_IJlSC_lEEESI_SJ_NS4_8TiledMMAINS4_8MMA_AtomIJNS4_26SM100_MMA_F16BF16_2x1SM_SSISI_SI_fLi128ELi128ELNS4_4UMMA5MajorE0ELSO_0ELNSN_7ScaleInE0ELSP_0EEEEEENS4_6LayoutINS5_IJSC_SC_SC_EEENS5_IJNSA_ILi0EEESU_SU_EEEEENS5_IJNS4_10UnderscoreESX_SX_EEEEENS4_28SM100_TMA_2SM_LOAD_MULTICASTENS4_14ComposedLayoutINS4_7SwizzleILi3ELi4ELi3EEENS4_18smem_ptr_flag_bitsILi16EEENSS_INS5_IJNSA_ILi8EEESG_EEENS5_IJSG_SC_EEEEEEEvNS4_8identityES10_S1A_vS1B_EENS_8epilogue10collective18CollectiveEpilogueINS1D_23Sm100TmaWarpSpecializedILi4ELi2ELi16ELb1ELb0EEEJNS5_IJSG_SF_SG_EEENS5_IJNSS_ISG_SC_EENSS_INS5_IJNSA_ILi16EEENSA_ILi2EEEEEENS5_IJSC_SG_EEEEEEEESI_SJ_SI_SJ_NS1D_6fusion15FusionCallbacksIS1H_NS1Q_17LinearCombinationISI_fSI_fLNS_15FloatRoundStyleE2EEES1I_S1P_JEEENS4_5SM1004TMEM4LOAD26SM100_TMEM_LOAD_32dp32b16xENS4_13SM90_TMA_LOADENS11_INS12_ILi1ELi4ELi3EEES15_NSS_INS5_IJS16_S1K_EEENS5_IJS1K_SC_EEEEEEENS4_39AutoVectorizingCopyWithAssumedAlignmentILi128EEENS4_14SM90_TMA_STOREES25_S27_S27_EEEvvEEEEvNT_6ParamsE) ;  /* 0xffffff6002d87950 */ /* 0x000fea0003c3ffff */
        .weak           $__internal_1_$__cuda_sm10x_tcgen05_guardrail_trap_phase_invalid_during_alloc
        .type           $__internal_1_$__cuda_sm10x_tcgen05_guardrail_trap_phase_invalid_during_alloc,@function
        .size           $__internal_1_$__cuda_sm10x_tcgen05_guardrail_trap_phase_invalid_during_alloc,($__internal_2_$__cuda_sm10x_tcgen05_guardrail_trap_unallocated_columns_being_dealloced - $__internal_1_$__cuda_sm10x_tcgen05_guardrail_trap_phase_invalid_during_alloc)
$__internal_1_$__cuda_sm10x_tcgen05_guardrail_trap_phase_invalid_during_alloc:
[----:B------:R-:W-:Y:S05]  /*9ca0*/  BPT.TRAP 0x1 ;  /* 0x000000040000795c */ /* 0x000fea0000300000 */
[----:B------:R-:W-:-:S04]  /*9cb0*/  MOV R5, 0x0 ;  /* 0x0000000000057802 */ /* 0x000fc80000000f00 */
[----:B------:R-:W-:Y:S05]  /*9cc0*/  RET.REL.NODEC R4 `(_ZN7cutlass13device_kernelINS_4gemm6kernel13GemmUniversalIN4cute5tupleIJiiiiEEENS1_10collective13CollectiveMmaINS1_35MainloopSm100TmaUmmaWarpSpecializedILi3ELi2ELi4ENS5_IJNS4_1CILi4EEESB_NSA_ILi1EEEEEEEENS5_IJNSA_ILi128EEESF_NSA_ILi64EEEEEENS_6half_tENS5_IJlSC_lEEESI_SJ_NS4_8TiledMMAINS4_8MMA_AtomIJNS4_26SM100_MMA_F16BF16_2x1SM_SSISI_SI_fLi128ELi128ELNS4_4UMMA5MajorE0ELSO_0ELNSN_7ScaleInE0ELSP_0EEEEEENS4_6LayoutINS5_IJSC_SC_SC_EEENS5_IJNSA_ILi0EEESU_SU_EEEEENS5_IJNS4_10UnderscoreESX_SX_EEEEENS4_28SM100_TMA_2SM_LOAD_MULTICASTENS4_14ComposedLayoutINS4_7SwizzleILi3ELi4ELi3EEENS4_18smem_ptr_flag_bitsILi16EEENSS_INS5_IJNSA_ILi8EEESG_EEENS5_IJSG_SC_EEEEEEEvNS4_8identityES10_S1A_vS1B_EENS_8epilogue10collective18CollectiveEpilogueINS1D_23Sm100TmaWarpSpecializedILi4ELi2ELi16ELb1ELb0EEEJNS5_IJSG_SF_SG_EEENS5_IJNSS_ISG_SC_EENSS_INS5_IJNSA_ILi16EEENSA_ILi2EEEEEENS5_IJSC_SG_EEEEEEEESI_SJ_SI_SJ_NS1D_6fusion15FusionCallbacksIS1H_NS1Q_17LinearCombinationISI_fSI_fLNS_15FloatRoundStyleE2EEES1I_S1P_JEEENS4_5SM1004TMEM4LOAD26SM100_TMEM_LOAD_32dp32b16xENS4_13SM90_TMA_LOADENS11_INS12_ILi1ELi4ELi3EEES15_NSS_INS5_IJS16_S1K_EEENS5_IJS1K_SC_EEEEEEENS4_39AutoVectorizingCopyWithAssumedAlignmentILi128EEENS4_14SM90_TMA_STOREES25_S27_S27_EEEvvEEEEvNT_6ParamsE) ;  /* 0xffffff6004cc7950 */ /* 0x000fea0003c3ffff */
        .weak           $__internal_2_$__cuda_sm10x_tcgen05_guardrail_trap_unallocated_columns_being_dealloced
        .type           $__internal_2_$__cuda_sm10x_tcgen05_guardrail_trap_unallocated_columns_being_dealloced,@function
        .size           $__internal_2_$__cuda_sm10x_tcgen05_guardrail_trap_unallocated_columns_being_dealloced,(.L_x_194 - $__internal_2_$__cuda_sm10x_tcgen05_guardrail_trap_unallocated_columns_being_dealloced)
$__internal_2_$__cuda_sm10x_tcgen05_guardrail_trap_unallocated_columns_being_dealloced:
[----:B------:R-:W-:Y:S05]  /*9cd0*/  BPT.TRAP 0x1 ;  /* 0x000000040000795c */ /* 0x000fea0000300000 */
[----:B------:R-:W-:-:S04]  /*9ce0*/  HFMA2 R3, -RZ, RZ, 0, 0 ;  /* 0x00000000ff037431 */ /* 0x000fc800000001ff */
[----:B------:R-:W-:Y:S05]  /*9cf0*/  RET.REL.NODEC R2 `(_ZN7cutlass13device_kernelINS_4gemm6kernel13GemmUniversalIN4cute5tupleIJiiiiEEENS1_10collective13CollectiveMmaINS1_35MainloopSm100TmaUmmaWarpSpecializedILi3ELi2ELi4ENS5_IJNS4_1CILi4EEESB_NSA_ILi1EEEEEEEENS5_IJNSA_ILi128EEESF_NSA_ILi64EEEEEENS_6half_tENS5_IJlSC_lEEESI_SJ_NS4_8TiledMMAINS4_8MMA_AtomIJNS4_26SM100_MMA_F16BF16_2x1SM_SSISI_SI_fLi128ELi128ELNS4_4UMMA5MajorE0ELSO_0ELNSN_7ScaleInE0ELSP_0EEEEEENS4_6LayoutINS5_IJSC_SC_SC_EEENS5_IJNSA_ILi0EEESU_SU_EEEEENS5_IJNS4_10UnderscoreESX_SX_EEEEENS4_28SM100_TMA_2SM_LOAD_MULTICASTENS4_14ComposedLayoutINS4_7SwizzleILi3ELi4ELi3EEENS4_18smem_ptr_flag_bitsILi16EEENSS_INS5_IJNSA_ILi8EEESG_EEENS5_IJSG_SC_EEEEEEEvNS4_8identityES10_S1A_vS1B_EENS_8epilogue10collective18CollectiveEpilogueINS1D_23Sm100TmaWarpSpecializedILi4ELi2ELi16ELb1ELb0EEEJNS5_IJSG_SF_SG_EEENS5_IJNSS_ISG_SC_EENSS_INS5_IJNSA_ILi16EEENSA_ILi2EEEEEENS5_IJSC_SG_EEEEEEEESI_SJ_SI_SJ_NS1D_6fusion15FusionCallbacksIS1H_NS1Q_17LinearCombinationISI_fSI_fLNS_15FloatRoundStyleE2EEES1I_S1P_JEEENS4_5SM1004TMEM4LOAD26SM100_TMEM_LOAD_32dp32b16xENS4_13SM90_TMA_LOADENS11_INS12_ILi1ELi4ELi3EEES15_NSS_INS5_IJS16_S1K_EEENS5_IJS1K_SC_EEEEEEENS4_39AutoVectorizingCopyWithAssumedAlignmentILi128EEENS4_14SM90_TMA_STOREES25_S27_S27_EEEvvEEEEvNT_6ParamsE) ;  /* 0xffffff6002c07950 */ /* 0x000fea0003c3ffff */
.L_x_193:
[----:B------:R-:W-:-:S00]  /*9d00*/  BRA `(.L_x_193) ;  /* 0xfffffffc00fc7947 */ /* 0x000fc0000383ffff */
[----:B------:R-:W-:-:S00]  /*9d10*/  NOP ;  /* 0x0000000000007918 */ /* 0x000fc00000000000 */
        /* <DEDUP_REMOVED lines=14> */
.L_x_194:


//--------------------- .nv.global.init           --------------------------
	.section	.nv.global.init,"aw",@progbits
.nv.global.init:
	.type		$str$27,@object
	.size		$str$27,($str$28 - $str$27)
$str$27:
        /*0000*/ 	.byte	0x28, 0x61, 0x64, 0x64, 0x72, 0x65, 0x73, 0x73, 0x20, 0x26, 0x20, 0x6d, 0x61, 0x73, 0x6b, 0x29
        /*0010*/ 	.byte	0x20, 0x3d, 0x3d, 0x20, 0x30, 0x00
	.type		$str$28,@object
	.size		$str$28,($str$26 - $str$28)
$str$28:
        /*0016*/ 	.byte	0x2f, 0x74, 0x6d, 0x70, 0x2f, 0x63, 0x75, 0x74, 0x6c, 0x61, 0x73, 0x73, 0x5f, 0x73, 0x77, 0x65
        /*0026*/ 	.byte	0x65, 0x70, 0x5f, 0x73, 0x72, 0x63, 0x2f, 0x69, 0x6e, 0x63, 0x6c, 0x75, 0x64, 0x65, 0x2f, 0x63
        /*0036*/ 	.byte	0x75, 0x74, 0x65, 0x2f, 0x70, 0x6f, 0x69, 0x6e, 0x74, 0x65, 0x72, 0x5f, 0x66, 0x6c, 0x61, 0x67
        /*0046*/ 	.byte	0x67, 0x65, 0x64, 0x2e, 0x68, 0x70, 0x70, 0x00
	.type		$str$26,@object
	.size		$str$26,($str$25 - $str$26)
$str$26:
        /*004e*/ 	.byte	0x2f, 0x74, 0x6d, 0x70, 0x2f, 0x63, 0x75, 0x74, 0x6c, 0x61, 0x73, 0x73, 0x5f, 0x73, 0x77, 0x65
        /*005e*/ 	.byte	0x65, 0x70, 0x5f, 0x73, 0x72, 0x63, 0x2f, 0x69, 0x6e, 0x63, 0x6c, 0x75, 0x64, 0x65, 0x2f, 0x63
        /*006e*/ 	.byte	0x75, 0x74, 0x65, 0x2f, 0x61, 0x74, 0x6f, 0x6d, 0x2f, 0x63, 0x6f, 0x70, 0x79, 0x5f, 0x74, 0x72
        /*007e*/ 	.byte	0x61, 0x69, 0x74, 0x73, 0x5f, 0x73, 0x6d, 0x31, 0x30, 0x30, 0x2e, 0x68, 0x70, 0x70, 0x00
	.type		$str$25,@object
	.size		$str$25,(__unnamed_1 - $str$25)
$str$25:
        /*008d*/ 	.byte	0x28, 0x28, 0x75, 0x69, 0x6e, 0x74, 0x33, 0x32, 0x5f, 0x74, 0x28, 0x74, 0x68, 0x72, 0x65, 0x61
        /*009d*/ 	.byte	0x64, 0x49, 0x64, 0x78, 0x2e, 0x78, 0x29, 0x20, 0x2f, 0x20, 0x33, 0x32, 0x29, 0x20, 0x25, 0x20
        /*00ad*/ 	.byte	0x34, 0x29, 0x20, 0x3d, 0x3d, 0x20, 0x28, 0x28, 0x28, 0x74, 0x6d, 0x65, 0x6d, 0x5f, 0x61, 0x64
        /*00bd*/ 	.byte	0x64, 0x72, 0x20, 0x3e, 0x3e, 0x20, 0x31, 0x36, 0x29, 0x20, 0x2f, 0x20, 0x33, 0x32, 0x29, 0x20
        /*00cd*/ 	.byte	0x25, 0x20, 0x34, 0x29, 0x00
	.type		__unnamed_1,@object
	.size		__unnamed_1,(__unnamed_2 - __unnamed_1)
__unnamed_1:
        /*00d2*/ 	.byte	0x61, 0x75, 0x74, 0x6f, 0x20, 0x63, 0x75, 0x74, 0x65, 0x3a, 0x3a, 0x61, 0x73, 0x5f, 0x70, 0x6f
        /* <DEDUP_REMOVED lines=24> */
        /*0262*/ 	.byte	0x34, 0x38, 0x3e, 0x3e, 0x3e, 0x3e, 0x5d, 0x00
	.type		__unnamed_2,@object
	.size		__unnamed_2,(.L_2 - __unnamed_2)
__unnamed_2:
        /* <DEDUP_REMOVED lines=40> */
        /*04ea*/ 	.byte	0x3a, 0x3a, 0x43, 0x3c, 0x30, 0x3e, 0x3e, 0x3e, 0x3e, 0x5d, 0x00
.L_2:


//--------------------- .nv.shared._ZN7cutlass13device_kernelINS_4gemm6kernel13GemmUniversalIN4cute5tupleIJiiiiEEENS1_10collective13CollectiveMmaINS1_35MainloopSm100TmaUmmaWarpSpecializedILi3ELi2ELi4ENS5_IJNS4_1CILi4EEESB_NSA_ILi1EEEEEEEENS5_IJNSA_ILi128EEESF_NSA_ILi64EEEEEENS_6half_tENS5_IJlSC_lEEESI_SJ_NS4_8TiledMMAINS4_8MMA_AtomIJNS4_26SM100_MMA_F16BF16_2x1SM_SSISI_SI_fLi128ELi128ELNS4_4UMMA5MajorE0ELSO_0ELNSN_7ScaleInE0ELSP_0EEEEEENS4_6LayoutINS5_IJSC_SC_SC_EEENS5_IJNSA_ILi0EEESU_SU_EEEEENS5_IJNS4_10UnderscoreESX_SX_EEEEENS4_28SM100_TMA_2SM_LOAD_MULTICASTENS4_14ComposedLayoutINS4_7SwizzleILi3ELi4ELi3EEENS4_18smem_ptr_flag_bitsILi16EEENSS_INS5_IJNSA_ILi8EEESG_EEENS5_IJSG_SC_EEEEEEEvNS4_8identityES10_S1A_vS1B_EENS_8epilogue10collective18CollectiveEpilogueINS1D_23Sm100TmaWarpSpecializedILi4ELi2ELi16ELb1ELb0EEEJNS5_IJSG_SF_SG_EEENS5_IJNSS_ISG_SC_EENSS_INS5_IJNSA_ILi16EEENSA_ILi2EEEEEENS5_IJSC_SG_EEEEEEEESI_SJ_SI_SJ_NS1D_6fusion15FusionCallbacksIS1H_NS1Q_17LinearCombinationISI_fSI_fLNS_15FloatRoundStyleE2EEES1I_S1P_JEEENS4_5SM1004TMEM4LOAD26SM100_TMEM_LOAD_32dp32b16xENS4_13SM90_TMA_LOADENS11_INS12_ILi1ELi4ELi3EEES15_NSS_INS5_IJS16_S1K_EEENS5_IJS1K_SC_EEEEEEENS4_39AutoVectorizingCopyWithAssumedAlignmentILi128EEENS4_14SM90_TMA_STOREES25_S27_S27_EEEvvEEEEvNT_6ParamsE --------------------------
	.section	.nv.shared._ZN7cutlass13device_kernelINS_4gemm6kernel13GemmUniversalIN4cute5tupleIJiiiiEEENS1_10collective13CollectiveMmaINS1_35MainloopSm100TmaUmmaWarpSpecializedILi3ELi2ELi4ENS5_IJNS4_1CILi4EEESB_NSA_ILi1EEEEEEEENS5_IJNSA_ILi128EEESF_NSA_ILi64EEEEEENS_6half_tENS5_IJlSC_lEEESI_SJ_NS4_8TiledMMAINS4_8MMA_AtomIJNS4_26SM100_MMA_F16BF16_2x1SM_SSISI_SI_fLi128ELi128ELNS4_4UMMA5MajorE0ELSO_0ELNSN_7ScaleInE0ELSP_0EEEEEENS4_6LayoutINS5_IJSC_SC_SC_EEENS5_IJNSA_ILi0EEESU_SU_EEEEENS5_IJNS4_10UnderscoreESX_SX_EEEEENS4_28SM100_TMA_2SM_LOAD_MULTICASTENS4_14ComposedLayoutINS4_7SwizzleILi3ELi4ELi3EEENS4_18smem_ptr_flag_bitsILi16EEENSS_INS5_IJNSA_ILi8EEESG_EEENS5_IJSG_SC_EEEEEEEvNS4_8identityES10_S1A_vS1B_EENS_8epilogue10collective18CollectiveEpilogueINS1D_23Sm100TmaWarpSpecializedILi4ELi2ELi16ELb1ELb0EEEJNS5_IJSG_SF_SG_EEENS5_IJNSS_ISG_SC_EENSS_INS5_IJNSA_ILi16EEENSA_ILi2EEEEEENS5_IJSC_SG_EEEEEEEESI_SJ_SI_SJ_NS1D_6fusion15FusionCallbacksIS1H_NS1Q_17LinearCombinationISI_fSI_fLNS_15FloatRoundStyleE2EEES1I_S1P_JEEENS4_5SM1004TMEM4LOAD26SM100_TMEM_LOAD_32dp32b16xENS4_13SM90_TMA_LOADENS11_INS12_ILi1ELi4ELi3EEES15_NSS_INS5_IJS16_S1K_EEENS5_IJS1K_SC_EEEEEEENS4_39AutoVectorizingCopyWithAssumedAlignmentILi128EEENS4_14SM90_TMA_STOREES25_S27_S27_EEEvvEEEEvNT_6ParamsE,"aw",@nobits
	.sectionflags	@""
	.align	16
	.zero		1024


//--------------------- .nv.shared.reserved.0     --------------------------
	.section	.nv.shared.reserved.0,"aw",@nobits
	.weak		__nv_reservedSMEM_offset_0_alias
	.size		__nv_reservedSMEM_offset_0_alias, 0, 64
	.other		__nv_reservedSMEM_offset_0_alias,@"STO_CUDA_RESERVED_SHARED STV_DEFAULT"
__nv_reservedSMEM_offset_0_alias:
	.zero		0
.nv.shared.reserved.0:
	.zero		64
	.weak		__nv_reservedSMEM_tcgen05_partition
	.type		__nv_reservedSMEM_tcgen05_partition,@object
	.size		__nv_reservedSMEM_tcgen05_partition,(.L_0 - __nv_reservedSMEM_tcgen05_partition)
__nv_reservedSMEM_tcgen05_partition:
	.zero		32
.L_0:


//--------------------- .nv.global                --------------------------
	.section	.nv.global,"aw",@nobits
.nv.global:
	.type		_ZN40_INTERNAL_2d170b5a_4_k_cu_c709e12f_311244cute1_E,@object
	.size		_ZN40_INTERNAL_2d170b5a_4_k_cu_c709e12f_311244cute1_E,(_ZN40_INTERNAL_2d170b5a_4_k_cu_c709e12f_311244cuda3std3__45__cpo6cbeginE - _ZN40_INTERNAL_2d170b5a_4_k_cu_c709e12f_311244cute1_E)
_ZN40_INTERNAL_2d170b5a_4_k_cu_c709e12f_311244cute1_E:
	.zero		1
	.type		_ZN40_INTERNAL_2d170b5a_4_k_cu_c709e12f_311244cuda3std3__45__cpo6cbeginE,@object
	.size		_ZN40_INTERNAL_2d170b5a_4_k_cu_c709e12f_311244cuda3std3__45__cpo6cbeginE,(_ZN40_INTERNAL_2d170b5a_4_k_cu_c709e12f_311244cuda3std3__48in_placeE - _ZN40_INTERNAL_2d170b5a_4_k_cu_c709e12f_311244cuda3std3__45__cpo6cbeginE)
_ZN40_INTERNAL_2d170b5a_4_k_cu_c709e12f_311244cuda3std3__45__cpo6cbeginE:
	.zero		1
	.type		_ZN40_INTERNAL_2d170b5a_4_k_cu_c709e12f_311244cuda3std3__48in_placeE,@object
	.size		_ZN40_INTERNAL_2d170b5a_4_k_cu_c709e12f_311244cuda3std3__48in_placeE,(_ZN40_INTERNAL_2d170b5a_4_k_cu_c709e12f_311244cuda3std6ranges3__45__cpo9iter_moveE - _ZN40_INTERNAL_2d170b5a_4_k_cu_c709e12f_311244cuda3std3__48in_placeE)
_ZN40_INTERNAL_2d170b5a_4_k_cu_c709e12f_311244cuda3std3__48in_placeE:
	.zero		1
	.type		_ZN40_INTERNAL_2d170b5a_4_k_cu_c709e12f_311244cuda3std6ranges3__45__cpo9iter_moveE,@object
	.size		_ZN40_INTERNAL_2d170b5a_4_k_cu_c709e12f_311244cuda3std6ranges3__45__cpo9iter_moveE,(_ZN40_INTERNAL_2d170b5a_4_k_cu_c709e12f_311244cuda3std3__45__cpo5beginE - _ZN40_INTERNAL_2d170b5a_4_k_cu_c709e12f_311244cuda3std6ranges3__45__cpo9iter_moveE)
_ZN40_INTERNAL_2d170b5a_4_k_cu_c709e12f_311244cuda3std6ranges3__45__cpo9iter_moveE:
	.zero		1
	.type		_ZN40_INTERNAL_2d170b5a_4_k_cu_c709e12f_311244cuda3std3__45__cpo5beginE,@object
	.size		_ZN40_INTERNAL_2d170b5a_4_k_cu_c709e12f_311244cuda3std3__45__cpo5beginE,(_ZN40_INTERNAL_2d170b5a_4_k_cu_c709e12f_311244cuda3std3__442_GLOBAL__N__2d170b5a_4_k_cu_c709e12f_311246ignoreE - _ZN40_INTERNAL_2d170b5a_4_k_cu_c709e12f_311244cuda3std3__45__cpo5beginE)
_ZN40_INTERNAL_2d170b5a_4_k_cu_c709e12f_311244cuda3std3__45__cpo5beginE:
	.zero		1
	.type		_ZN40_INTERNAL_2d170b5a_4_k_cu_c709e12f_311244cuda3std3__442_GLOBAL__N__2d170b5a_4_k_cu_c709e12f_311246ignoreE,@object
	.size		_ZN40_INTERNAL_2d170b5a_4_k_cu_c709e12f_311244cuda3std3__442_GLOBAL__N__2d170b5a_4_k_cu_c709e12f_311246ignoreE,(_ZN40_INTERNAL_2d170b5a_4_k_cu_c709e12f_311244cute7productE - _ZN40_INTERNAL_2d170b5a_4_k_cu_c709e12f_311244cuda3std3__442_GLOBAL__N__2d170b5a_4_k_cu_c709e12f_311246ignoreE)
_ZN40_INTERNAL_2d170b5a_4_k_cu_c709e12f_311244cuda3std3__442_GLOBAL__N__2d170b5a_4_k_cu_c709e12f_311246ignoreE:
	.zero		1
	.type		_ZN40_INTERNAL_2d170b5a_4_k_cu_c709e12f_311244cute7productE,@object
	.size		_ZN40_INTERNAL_2d170b5a_4_k_cu_c709e12f_311244cute7productE,(_ZN40_INTERNAL_2d170b5a_4_k_cu_c709e12f_311244cuda3std3__45__cpo3endE - _ZN40_INTERNAL_2d170b5a_4_k_cu_c709e12f_311244cute7productE)
_ZN40_INTERNAL_2d170b5a_4_k_cu_c709e12f_311244cute7productE:
	.zero		1
	.type		_ZN40_INTERNAL_2d170b5a_4_k_cu_c709e12f_311244cuda3std3__45__cpo3endE,@object
	.size		_ZN40_INTERNAL_2d170b5a_4_k_cu_c709e12f_311244cuda3std3__45__cpo3endE,(_ZN40_INTERNAL_2d170b5a_4_k_cu_c709e12f_311244cuda3std3__419piecewise_constructE - _ZN40_INTERNAL_2d170b5a_4_k_cu_c709e12f_311244cuda3std3__45__cpo3endE)
_ZN40_INTERNAL_2d170b5a_4_k_cu_c709e12f_311244cuda3std3__45__cpo3endE:
	.zero		1
	.type		_ZN40_INTERNAL_2d170b5a_4_k_cu_c709e12f_311244cuda3std3__419piecewise_constructE,@object
	.size		_ZN40_INTERNAL_2d170b5a_4_k_cu_c709e12f_311244cuda3std3__419piecewise_constructE,(_ZN40_INTERNAL_2d170b5a_4_k_cu_c709e12f_311244cuda3std3__45__cpo4cendE - _ZN40_INTERNAL_2d170b5a_4_k_cu_c709e12f_311244cuda3std3__419piecewise_constructE)
_ZN40_INTERNAL_2d170b5a_4_k_cu_c709e12f_311244cuda3std3__419piecewise_constructE:
	.zero		1
	.type		_ZN40_INTERNAL_2d170b5a_4_k_cu_c709e12f_311244cuda3std3__45__cpo4cendE,@object
	.size		_ZN40_INTERNAL_2d170b5a_4_k_cu_c709e12f_311244cuda3std3__45__cpo4cendE,(_ZN40_INTERNAL_2d170b5a_4_k_cu_c709e12f_311244cuda3std6ranges3__45__cpo4swapE - _ZN40_INTERNAL_2d170b5a_4_k_cu_c709e12f_311244cuda3std3__45__cpo4cendE)
_ZN40_INTERNAL_2d170b5a_4_k_cu_c709e12f_311244cuda3std3__45__cpo4cendE:
	.zero		1
	.type		_ZN40_INTERNAL_2d170b5a_4_k_cu_c709e12f_311244cuda3std6ranges3__45__cpo4swapE,@object
	.size		_ZN40_INTERNAL_2d170b5a_4_k_cu_c709e12f_311244cuda3std6ranges3__45__cpo4swapE,(.L_10 - _ZN40_INTERNAL_2d170b5a_4_k_cu_c709e12f_311244cuda3std6ranges3__45__cpo4swapE)
_ZN40_INTERNAL_2d170b5a_4_k_cu_c709e12f_311244cuda3std6ranges3__45__cpo4swapE:
	.zero		1
.L_10:


//--------------------- .nv.constant0._ZN7cutlass13device_kernelINS_4gemm6kernel13GemmUniversalIN4cute5tupleIJiiiiEEENS1_10collective13CollectiveMmaINS1_35MainloopSm100TmaUmmaWarpSpecializedILi3ELi2ELi4ENS5_IJNS4_1CILi4EEESB_NSA_ILi1EEEEEEEENS5_IJNSA_ILi128EEESF_NSA_ILi64EEEEEENS_6half_tENS5_IJlSC_lEEESI_SJ_NS4_8TiledMMAINS4_8MMA_AtomIJNS4_26SM100_MMA_F16BF16_2x1SM_SSISI_SI_fLi128ELi128ELNS4_4UMMA5MajorE0ELSO_0ELNSN_7ScaleInE0ELSP_0EEEEEENS4_6LayoutINS5_IJSC_SC_SC_EEENS5_IJNSA_ILi0EEESU_SU_EEEEENS5_IJNS4_10UnderscoreESX_SX_EEEEENS4_28SM100_TMA_2SM_LOAD_MULTICASTENS4_14ComposedLayoutINS4_7SwizzleILi3ELi4ELi3EEENS4_18smem_ptr_flag_bitsILi16EEENSS_INS5_IJNSA_ILi8EEESG_EEENS5_IJSG_SC_EEEEEEEvNS4_8identityES10_S1A_vS1B_EENS_8epilogue10collective18CollectiveEpilogueINS1D_23Sm100TmaWarpSpecializedILi4ELi2ELi16ELb1ELb0EEEJNS5_IJSG_SF_SG_EEENS5_IJNSS_ISG_SC_EENSS_INS5_IJNSA_ILi16EEENSA_ILi2EEEEEENS5_IJSC_SG_EEEEEEEESI_SJ_SI_SJ_NS1D_6fusion15FusionCallbacksIS1H_NS1Q_17LinearCombinationISI_fSI_fLNS_15FloatRoundStyleE2EEES1I_S1P_JEEENS4_5SM1004TMEM4LOAD26SM100_TMEM_LOAD_32dp32b16xENS4_13SM90_TMA_LOADENS11_INS12_ILi1ELi4ELi3EEES15_NSS_INS5_IJS16_S1K_EEENS5_IJS1K_SC_EEEEEEENS4_39AutoVectorizingCopyWithAssumedAlignmentILi128EEENS4_14SM90_TMA_STOREES25_S27_S27_EEEvvEEEEvNT_6ParamsE --------------------------
	.section	.nv.constant0._ZN7cutlass13device_kernelINS_4gemm6kernel13GemmUniversalIN4cute5tupleIJiiiiEEENS1_10collective13CollectiveMmaINS1_35MainloopSm100TmaUmmaWarpSpecializedILi3ELi2ELi4ENS5_IJNS4_1CILi4EEESB_NSA_ILi1EEEEEEEENS5_IJNSA_ILi128EEESF_NSA_ILi64EEEEEENS_6half_tENS5_IJlSC_lEEESI_SJ_NS4_8TiledMMAINS4_8MMA_AtomIJNS4_26SM100_MMA_F16BF16_2x1SM_SSISI_SI_fLi128ELi128ELNS4_4UMMA5MajorE0ELSO_0ELNSN_7ScaleInE0ELSP_0EEEEEENS4_6LayoutINS5_IJSC_SC_SC_EEENS5_IJNSA_ILi0EEESU_SU_EEEEENS5_IJNS4_10UnderscoreESX_SX_EEEEENS4_28SM100_TMA_2SM_LOAD_MULTICASTENS4_14ComposedLayoutINS4_7SwizzleILi3ELi4ELi3EEENS4_18smem_ptr_flag_bitsILi16EEENSS_INS5_IJNSA_ILi8EEESG_EEENS5_IJSG_SC_EEEEEEEvNS4_8identityES10_S1A_vS1B_EENS_8epilogue10collective18CollectiveEpilogueINS1D_23Sm100TmaWarpSpecializedILi4ELi2ELi16ELb1ELb0EEEJNS5_IJSG_SF_SG_EEENS5_IJNSS_ISG_SC_EENSS_INS5_IJNSA_ILi16EEENSA_ILi2EEEEEENS5_IJSC_SG_EEEEEEEESI_SJ_SI_SJ_NS1D_6fusion15FusionCallbacksIS1H_NS1Q_17LinearCombinationISI_fSI_fLNS_15FloatRoundStyleE2EEES1I_S1P_JEEENS4_5SM1004TMEM4LOAD26SM100_TMEM_LOAD_32dp32b16xENS4_13SM90_TMA_LOADENS11_INS12_ILi1ELi4ELi3EEES15_NSS_INS5_IJS16_S1K_EEENS5_IJS1K_SC_EEEEEEENS4_39AutoVectorizingCopyWithAssumedAlignmentILi128EEENS4_14SM90_TMA_STOREES25_S27_S27_EEEvvEEEEvNT_6ParamsE,"a",@progbits
	.sectionflags	@""
	.align	4
.nv.constant0._ZN7cutlass13device_kernelINS_4gemm6kernel13GemmUniversalIN4cute5tupleIJiiiiEEENS1_10collective13CollectiveMmaINS1_35MainloopSm100TmaUmmaWarpSpecializedILi3ELi2ELi4ENS5_IJNS4_1CILi4EEESB_NSA_ILi1EEEEEEEENS5_IJNSA_ILi128EEESF_NSA_ILi64EEEEEENS_6half_tENS5_IJlSC_lEEESI_SJ_NS4_8TiledMMAINS4_8MMA_AtomIJNS4_26SM100_MMA_F16BF16_2x1SM_SSISI_SI_fLi128ELi128ELNS4_4UMMA5MajorE0ELSO_0ELNSN_7ScaleInE0ELSP_0EEEEEENS4_6LayoutINS5_IJSC_SC_SC_EEENS5_IJNSA_ILi0EEESU_SU_EEEEENS5_IJNS4_10UnderscoreESX_SX_EEEEENS4_28SM100_TMA_2SM_LOAD_MULTICASTENS4_14ComposedLayoutINS4_7SwizzleILi3ELi4ELi3EEENS4_18smem_ptr_flag_bitsILi16EEENSS_INS5_IJNSA_ILi8EEESG_EEENS5_IJSG_SC_EEEEEEEvNS4_8identityES10_S1A_vS1B_EENS_8epilogue10collective18CollectiveEpilogueINS1D_23Sm100TmaWarpSpecializedILi4ELi2ELi16ELb1ELb0EEEJNS5_IJSG_SF_SG_EEENS5_IJNSS_ISG_SC_EENSS_INS5_IJNSA_ILi16EEENSA_ILi2EEEEEENS5_IJSC_SG_EEEEEEEESI_SJ_SI_SJ_NS1D_6fusion15FusionCallbacksIS1H_NS1Q_17LinearCombinationISI_fSI_fLNS_15FloatRoundStyleE2EEES1I_S1P_JEEENS4_5SM1004TMEM4LOAD26SM100_TMEM_LOAD_32dp32b16xENS4_13SM90_TMA_LOADENS11_INS12_ILi1ELi4ELi3EEES15_NSS_INS5_IJS16_S1K_EEENS5_IJS1K_SC_EEEEEEENS4_39AutoVectorizingCopyWithAssumedAlignmentILi128EEENS4_14SM90_TMA_STOREES25_S27_S27_EEEvvEEEEvNT_6ParamsE:
	.zero		2944


//--------------------- SYMBOLS --------------------------

	.type		.nv.reservedSmem.offset0,@object
	.size		.nv.reservedSmem.offset0,0x4
	.type		.nv.reservedSmem.cap,@object
	.size		.nv.reservedSmem.cap,0x4
	.type		__assertfail,@function
